//
// Generated by NVIDIA NVVM Compiler
//
// Compiler Build ID: CL-36424714
// Cuda compilation tools, release 13.0, V13.0.88
// Based on NVVM 20.0.0
//

.version 9.0
.target sm_100
.address_size 64

	// .globl	_Z9calcDiffsPP6float2iS0_mi

.visible .entry _Z9calcDiffsPP6float2iS0_mi(
	.param .u64 .ptr .align 1 _Z9calcDiffsPP6float2iS0_mi_param_0,
	.param .u32 _Z9calcDiffsPP6float2iS0_mi_param_1,
	.param .u64 .ptr .align 1 _Z9calcDiffsPP6float2iS0_mi_param_2,
	.param .u64 _Z9calcDiffsPP6float2iS0_mi_param_3,
	.param .u32 _Z9calcDiffsPP6float2iS0_mi_param_4
)
{
	.reg .pred 	%p<3>;
	.reg .b32 	%r<10>;
	.reg .b32 	%f<13>;
	.reg .b64 	%rd<24>;
	.reg .b64 	%fd<12>;

	ld.param.u64 	%rd5, [_Z9calcDiffsPP6float2iS0_mi_param_0];
	ld.param.u32 	%r1, [_Z9calcDiffsPP6float2iS0_mi_param_1];
	ld.param.u64 	%rd6, [_Z9calcDiffsPP6float2iS0_mi_param_2];
	ld.param.u64 	%rd7, [_Z9calcDiffsPP6float2iS0_mi_param_3];
	ld.param.u32 	%r2, [_Z9calcDiffsPP6float2iS0_mi_param_4];
	mov.u32 	%r3, %ntid.x;
	mov.u32 	%r4, %ctaid.x;
	mov.u32 	%r5, %tid.x;
	mad.lo.s32 	%r6, %r3, %r4, %r5;
	cvt.s64.s32 	%rd1, %r6;
	or.b64  	%rd8, %rd1, %rd7;
	and.b64  	%rd9, %rd8, -4294967296;
	setp.ne.s64 	%p1, %rd9, 0;
	@%p1 bra 	$L__BB0_2;
	cvt.u32.u64 	%r7, %rd7;
	cvt.u32.u64 	%r8, %rd1;
	rem.u32 	%r9, %r8, %r7;
	cvt.u64.u32 	%rd23, %r9;
	bra.uni 	$L__BB0_3;
$L__BB0_2:
	rem.u64 	%rd23, %rd1, %rd7;
$L__BB0_3:
	cvt.s64.s32 	%rd10, %r2;
	mul.lo.s64 	%rd11, %rd7, %rd10;
	setp.le.u64 	%p2, %rd11, %rd1;
	@%p2 bra 	$L__BB0_5;
	cvta.to.global.u64 	%rd12, %rd5;
	cvta.to.global.u64 	%rd13, %rd6;
	mul.wide.s32 	%rd14, %r1, 8;
	add.s64 	%rd15, %rd12, %rd14;
	ld.global.u64 	%rd16, [%rd15];
	cvta.to.global.u64 	%rd17, %rd16;
	shl.b64 	%rd18, %rd23, 32;
	shr.s64 	%rd19, %rd18, 29;
	add.s64 	%rd20, %rd17, %rd19;
	ld.global.v2.f32 	{%f1, %f2}, [%rd20];
	cvt.rn.f32.u64 	%f3, %rd7;
	div.rn.f32 	%f4, %f1, %f3;
	cvt.f64.f32 	%fd1, %f4;
	div.rn.f32 	%f5, %f2, %f3;
	cvt.f64.f32 	%fd2, %f5;
	shl.b64 	%rd21, %rd1, 3;
	add.s64 	%rd22, %rd13, %rd21;
	ld.global.v2.f32 	{%f6, %f7}, [%rd22];
	div.rn.f32 	%f8, %f6, %f3;
	cvt.f64.f32 	%fd3, %f8;
	div.rn.f32 	%f9, %f7, %f3;
	cvt.f64.f32 	%fd4, %f9;
	mul.f64 	%fd5, %fd2, %fd2;
	fma.rn.f64 	%fd6, %fd1, %fd1, %fd5;
	sqrt.rn.f64 	%fd7, %fd6;
	mul.f64 	%fd8, %fd4, %fd4;
	fma.rn.f64 	%fd9, %fd3, %fd3, %fd8;
	sqrt.rn.f64 	%fd10, %fd9;
	sub.f64 	%fd11, %fd7, %fd10;
	cvt.rn.f32.f64 	%f10, %fd11;
	abs.f32 	%f11, %f10;
	mov.f32 	%f12, 0f00000000;
	st.global.v2.f32 	[%rd22], {%f11, %f12};
$L__BB0_5:
	ret;

}
	// .globl	_Z14intraSampleSumP6float2m
.visible .entry _Z14intraSampleSumP6float2m(
	.param .u64 .ptr .align 1 _Z14intraSampleSumP6float2m_param_0,
	.param .u64 _Z14intraSampleSumP6float2m_param_1
)
{
	.reg .pred 	%p<8>;
	.reg .b32 	%r<12>;
	.reg .b32 	%f<4>;
	.reg .b64 	%rd<11>;

	ld.param.u64 	%rd3, [_Z14intraSampleSumP6float2m_param_0];
	ld.param.u64 	%rd4, [_Z14intraSampleSumP6float2m_param_1];
	mov.u32 	%r11, %ntid.x;
	mov.u32 	%r6, %ctaid.x;
	mov.u32 	%r2, %tid.x;
	mad.lo.s32 	%r7, %r11, %r6, %r2;
	cvt.s64.s32 	%rd1, %r7;
	setp.le.u64 	%p1, %rd4, %rd1;
	setp.lt.u32 	%p2, %r11, 2;
	or.pred  	%p3, %p1, %p2;
	@%p3 bra 	$L__BB1_5;
	cvta.to.global.u64 	%rd5, %rd3;
	shl.b64 	%rd6, %rd1, 3;
	add.s64 	%rd2, %rd5, %rd6;
	cvt.u32.u64 	%r8, %rd1;
$L__BB1_2:
	shr.u32 	%r4, %r11, 1;
	setp.ge.u32 	%p4, %r2, %r4;
	add.s32 	%r9, %r4, %r8;
	cvt.s64.s32 	%rd8, %r9;
	setp.le.u64 	%p5, %rd4, %rd8;
	or.pred  	%p6, %p4, %p5;
	@%p6 bra 	$L__BB1_4;
	shl.b32 	%r10, %r4, 3;
	cvt.u64.u32 	%rd9, %r10;
	add.s64 	%rd10, %rd2, %rd9;
	ld.global.f32 	%f1, [%rd10];
	ld.global.f32 	%f2, [%rd2];
	add.f32 	%f3, %f1, %f2;
	st.global.f32 	[%rd2], %f3;
$L__BB1_4:
	bar.sync 	0;
	setp.gt.u32 	%p7, %r11, 3;
	mov.u32 	%r11, %r4;
	@%p7 bra 	$L__BB1_2;
$L__BB1_5:
	ret;

}
	// .globl	_Z7alignerP6float2ii
.visible .entry _Z7alignerP6float2ii(
	.param .u64 .ptr .align 1 _Z7alignerP6float2ii_param_0,
	.param .u32 _Z7alignerP6float2ii_param_1,
	.param .u32 _Z7alignerP6float2ii_param_2
)
{
	.reg .pred 	%p<2>;
	.reg .b32 	%r<16>;
	.reg .b32 	%f<3>;
	.reg .b64 	%rd<7>;

	ld.param.u64 	%rd1, [_Z7alignerP6float2ii_param_0];
	ld.param.u32 	%r4, [_Z7alignerP6float2ii_param_1];
	ld.param.u32 	%r5, [_Z7alignerP6float2ii_param_2];
	mov.u32 	%r1, %ntid.x;
	mov.u32 	%r6, %ctaid.x;
	mov.u32 	%r7, %tid.x;
	mad.lo.s32 	%r2, %r1, %r6, %r7;
	add.s32 	%r8, %r4, -1;
	div.u32 	%r9, %r8, %r1;
	add.s32 	%r3, %r9, 1;
	mad.lo.s32 	%r10, %r5, %r9, %r5;
	setp.ge.s32 	%p1, %r2, %r10;
	@%p1 bra 	$L__BB2_2;
	cvta.to.global.u64 	%rd2, %rd1;
	mul.wide.s32 	%rd3, %r2, 8;
	add.s64 	%rd4, %rd2, %rd3;
	div.s32 	%r11, %r2, %r3;
	mul.lo.s32 	%r12, %r11, %r3;
	sub.s32 	%r13, %r2, %r12;
	mul.lo.s32 	%r14, %r13, %r1;
	mad.lo.s32 	%r15, %r11, %r4, %r14;
	mul.wide.u32 	%rd5, %r15, 8;
	add.s64 	%rd6, %rd2, %rd5;
	ld.global.v2.f32 	{%f1, %f2}, [%rd6];
	st.global.v2.f32 	[%rd4], {%f1, %f2};
$L__BB2_2:
	ret;

}


// ===== COMPILED SASS (sm_100) =====

	.target	sm_100

	.elftype	@"ET_EXEC"


//--------------------- .note.nv.tkinfo           --------------------------
	.section	.note.nv.tkinfo,"",@"SHT_NOTE"
	.sectionflags	@"SHF_NOTE_NV_TKINFO"
	.tkinfo
        /*0018*/ 	.word	0x00000002
        /*0030*/ 	.string	""
        /*0030*/ 	.string	"ptxas"
        /*0030*/ 	.string	"Cuda compilation tools, release 13.0, V13.0.88"
        /*0030*/ 	.string	"Build cuda_13.0.r13.0/compiler.36424714_0"
        /*0030*/ 	.string	"-arch sm_100 -m 64 "



//--------------------- .note.nv.cuinfo           --------------------------
	.section	.note.nv.cuinfo,"",@"SHT_NOTE"
	.sectionflags	@"SHF_NOTE_NV_CUINFO"
        /*0018*/ 	.short	0x0002
        /*001a*/ 	.short	0x0064
        /*001c*/ 	.short	0x0082
	.zero		2


//--------------------- .nv.info                  --------------------------
	.section	.nv.info,"",@"SHT_CUDA_INFO"
	.align	4


	//----- nvinfo : EIATTR_REGCOUNT
	.align		4
        /*0000*/ 	.byte	0x04, 0x2f
        /*0002*/ 	.short	(.L_1 - .L_0)
	.align		4
.L_0:
        /*0004*/ 	.word	index@(_Z9calcDiffsPP6float2iS0_mi)
        /*0008*/ 	.word	0x0000001a


	//----- nvinfo : EIATTR_FRAME_SIZE
	.align		4
.L_1:
        /*000c*/ 	.byte	0x04, 0x11
        /*000e*/ 	.short	(.L_3 - .L_2)
	.align		4
.L_2:
        /*0010*/ 	.word	index@($__internal_2_$__cuda_sm3x_div_rn_noftz_f32_slowpath)
        /*0014*/ 	.word	0x00000000


	//----- nvinfo : EIATTR_FRAME_SIZE
	.align		4
.L_3:
        /*0018*/ 	.byte	0x04, 0x11
        /*001a*/ 	.short	(.L_5 - .L_4)
	.align		4
.L_4:
        /*001c*/ 	.word	index@($__internal_1_$__cuda_sm20_rem_u64)
        /*0020*/ 	.word	0x00000000


	//----- nvinfo : EIATTR_FRAME_SIZE
	.align		4
.L_5:
        /*0024*/ 	.byte	0x04, 0x11
        /*0026*/ 	.short	(.L_7 - .L_6)
	.align		4
.L_6:
        /*0028*/ 	.word	index@($__internal_0_$__cuda_sm20_dsqrt_rn_f64_mediumpath_v1)
        /*002c*/ 	.word	0x00000000


	//----- nvinfo : EIATTR_FRAME_SIZE
	.align		4
.L_7:
        /*0030*/ 	.byte	0x04, 0x11
        /*0032*/ 	.short	(.L_9 - .L_8)
	.align		4
.L_8:
        /*0034*/ 	.word	index@(_Z9calcDiffsPP6float2iS0_mi)
        /*0038*/ 	.word	0x00000000


	//----- nvinfo : EIATTR_REGCOUNT
	.align		4
.L_9:
        /*003c*/ 	.byte	0x04, 0x2f
        /*003e*/ 	.short	(.L_11 - .L_10)
	.align		4
.L_10:
        /*0040*/ 	.word	index@(_Z14intraSampleSumP6float2m)
        /*0044*/ 	.word	0x0000000e


	//----- nvinfo : EIATTR_FRAME_SIZE
	.align		4
.L_11:
        /*0048*/ 	.byte	0x04, 0x11
        /*004a*/ 	.short	(.L_13 - .L_12)
	.align		4
.L_12:
        /*004c*/ 	.word	index@(_Z14intraSampleSumP6float2m)
        /*0050*/ 	.word	0x00000000


	//----- nvinfo : EIATTR_REGCOUNT
	.align		4
.L_13:
        /*0054*/ 	.byte	0x04, 0x2f
        /*0056*/ 	.short	(.L_15 - .L_14)
	.align		4
.L_14:
        /*0058*/ 	.word	index@(_Z7alignerP6float2ii)
        /*005c*/ 	.word	0x0000000e


	//----- nvinfo : EIATTR_FRAME_SIZE
	.align		4
.L_15:
        /*0060*/ 	.byte	0x04, 0x11
        /*0062*/ 	.short	(.L_17 - .L_16)
	.align		4
.L_16:
        /*0064*/ 	.word	index@(_Z7alignerP6float2ii)
        /*0068*/ 	.word	0x00000000


	//----- nvinfo : EIATTR_MIN_STACK_SIZE
	.align		4
.L_17:
        /*006c*/ 	.byte	0x04, 0x12
        /*006e*/ 	.short	(.L_19 - .L_18)
	.align		4
.L_18:
        /*0070*/ 	.word	index@(_Z7alignerP6float2ii)
        /*0074*/ 	.word	0x00000000


	//----- nvinfo : EIATTR_MIN_STACK_SIZE
	.align		4
.L_19:
        /*0078*/ 	.byte	0x04, 0x12
        /*007a*/ 	.short	(.L_21 - .L_20)
	.align		4
.L_20:
        /*007c*/ 	.word	index@(_Z14intraSampleSumP6float2m)
        /*0080*/ 	.word	0x00000000


	//----- nvinfo : EIATTR_MIN_STACK_SIZE
	.align		4
.L_21:
        /*0084*/ 	.byte	0x04, 0x12
        /*0086*/ 	.short	(.L_23 - .L_22)
	.align		4
.L_22:
        /*0088*/ 	.word	index@(_Z9calcDiffsPP6float2iS0_mi)
        /*008c*/ 	.word	0x00000000
.L_23:


//--------------------- .nv.compat                --------------------------
	.section	.nv.compat,"",@"SHT_CUDA_COMPAT_INFO"
	.align	4
        /*0000*/ 	.byte	0x02, 0x09, 0x00, 0x00, 0x02, 0x02, 0x01, 0x00, 0x02, 0x05, 0x05, 0x00, 0x03, 0x07, 0x01, 0x01
        /*0010*/ 	.byte	0x02, 0x03, 0x00, 0x00, 0x02, 0x06, 0x01, 0x00, 0x04, 0x0b, 0x08, 0x00, 0x01, 0x00, 0x00, 0x00
        /*0020*/ 	.byte	0x00, 0x00, 0x00, 0x00


//--------------------- .nv.info._Z7alignerP6float2ii --------------------------
	.section	.nv.info._Z7alignerP6float2ii,"",@"SHT_CUDA_INFO"
	.sectionflags	@""
	.align	4


	//----- nvinfo : EIATTR_CUDA_API_VERSION
	.align		4
        /*0000*/ 	.byte	0x04, 0x37
        /*0002*/ 	.short	(.L_25 - .L_24)
.L_24:
        /*0004*/ 	.word	0x00000082


	//----- nvinfo : EIATTR_KPARAM_INFO
	.align		4
.L_25:
        /*0008*/ 	.byte	0x04, 0x17
        /*000a*/ 	.short	(.L_27 - .L_26)
.L_26:
        /*000c*/ 	.word	0x00000000
        /*0010*/ 	.short	0x0002
        /*0012*/ 	.short	0x000c
        /*0014*/ 	.byte	0x00, 0xf0, 0x11, 0x00


	//----- nvinfo : EIATTR_KPARAM_INFO
	.align		4
.L_27:
        /*0018*/ 	.byte	0x04, 0x17
        /*001a*/ 	.short	(.L_29 - .L_28)
.L_28:
        /*001c*/ 	.word	0x00000000
        /*0020*/ 	.short	0x0001
        /*0022*/ 	.short	0x0008
        /*0024*/ 	.byte	0x00, 0xf0, 0x11, 0x00


	//----- nvinfo : EIATTR_KPARAM_INFO
	.align		4
.L_29:
        /*0028*/ 	.byte	0x04, 0x17
        /*002a*/ 	.short	(.L_31 - .L_30)
.L_30:
        /*002c*/ 	.word	0x00000000
        /*0030*/ 	.short	0x0000
        /*0032*/ 	.short	0x0000
        /*0034*/ 	.byte	0x00, 0xf5, 0x21, 0x00


	//----- nvinfo : EIATTR_SPARSE_MMA_MASK
	.align		4
.L_31:
        /*0038*/ 	.byte	0x03, 0x50
        /*003a*/ 	.short	0x0000


	//----- nvinfo : EIATTR_MAXREG_COUNT
	.align		4
        /*003c*/ 	.byte	0x03, 0x1b
        /*003e*/ 	.short	0x00ff


	//----- nvinfo : EIATTR_MERCURY_ISA_VERSION
	.align		4
        /*0040*/ 	.byte	0x03, 0x5f
        /*0042*/ 	.short	0x0101


	//----- nvinfo : EIATTR_VRC_CTA_INIT_COUNT
	.align		4
        /*0044*/ 	.byte	0x02, 0x4a
	.zero		1
	.zero		1


	//----- nvinfo : EIATTR_EXIT_INSTR_OFFSETS
	.align		4
        /*0048*/ 	.byte	0x04, 0x1c
        /*004a*/ 	.short	(.L_33 - .L_32)


	//   ....[0]....
.L_32:
        /*004c*/ 	.word	0x000001b0


	//   ....[1]....
        /*0050*/ 	.word	0x00000400


	//----- nvinfo : EIATTR_CBANK_PARAM_SIZE
	.align		4
.L_33:
        /*0054*/ 	.byte	0x03, 0x19
        /*0056*/ 	.short	0x0010


	//----- nvinfo : EIATTR_PARAM_CBANK
	.align		4
        /*0058*/ 	.byte	0x04, 0x0a
        /*005a*/ 	.short	(.L_35 - .L_34)
	.align		4
.L_34:
        /*005c*/ 	.word	index@(.nv.constant0._Z7alignerP6float2ii)
        /*0060*/ 	.short	0x0380
        /*0062*/ 	.short	0x0010


	//----- nvinfo : EIATTR_SW_WAR
	.align		4
.L_35:
        /*0064*/ 	.byte	0x04, 0x36
        /*0066*/ 	.short	(.L_37 - .L_36)
.L_36:
        /*0068*/ 	.word	0x00000008
.L_37:


//--------------------- .nv.info._Z14intraSampleSumP6float2m --------------------------
	.section	.nv.info._Z14intraSampleSumP6float2m,"",@"SHT_CUDA_INFO"
	.sectionflags	@""
	.align	4


	//----- nvinfo : EIATTR_CUDA_API_VERSION
	.align		4
        /*0000*/ 	.byte	0x04, 0x37
        /*0002*/ 	.short	(.L_39 - .L_38)
.L_38:
        /*0004*/ 	.word	0x00000082


	//----- nvinfo : EIATTR_KPARAM_INFO
	.align		4
.L_39:
        /*0008*/ 	.byte	0x04, 0x17
        /*000a*/ 	.short	(.L_41 - .L_40)
.L_40:
        /*000c*/ 	.word	0x00000000
        /*0010*/ 	.short	0x0001
        /*0012*/ 	.short	0x0008
        /*0014*/ 	.byte	0x00, 0xf0, 0x21, 0x00


	//----- nvinfo : EIATTR_KPARAM_INFO
	.align		4
.L_41:
        /*0018*/ 	.byte	0x04, 0x17
        /*001a*/ 	.short	(.L_43 - .L_42)
.L_42:
        /*001c*/ 	.word	0x00000000
        /*0020*/ 	.short	0x0000
        /*0022*/ 	.short	0x0000
        /*0024*/ 	.byte	0x00, 0xf5, 0x21, 0x00


	//----- nvinfo : EIATTR_SPARSE_MMA_MASK
	.align		4
.L_43:
        /*0028*/ 	.byte	0x03, 0x50
        /*002a*/ 	.short	0x0000


	//----- nvinfo : EIATTR_MAXREG_COUNT
	.align		4
        /*002c*/ 	.byte	0x03, 0x1b
        /*002e*/ 	.short	0x00ff


	//----- nvinfo : EIATTR_NUM_BARRIERS
	.align		4
        /*0030*/ 	.byte	0x02, 0x4c
        /*0032*/ 	.byte	0x01
	.zero		1


	//----- nvinfo : EIATTR_MERCURY_ISA_VERSION
	.align		4
        /*0034*/ 	.byte	0x03, 0x5f
        /*0036*/ 	.short	0x0101


	//----- nvinfo : EIATTR_VRC_CTA_INIT_COUNT
	.align		4
        /*0038*/ 	.byte	0x02, 0x4a
	.zero		1
	.zero		1


	//----- nvinfo : EIATTR_EXIT_INSTR_OFFSETS
	.align		4
        /*003c*/ 	.byte	0x04, 0x1c
        /*003e*/ 	.short	(.L_45 - .L_44)


	//   ....[0]....
.L_44:
        /*0040*/ 	.word	0x000000a0


	//   ....[1]....
        /*0044*/ 	.word	0x00000230


	//----- nvinfo : EIATTR_CRS_STACK_SIZE
	.align		4
.L_45:
        /*0048*/ 	.byte	0x04, 0x1e
        /*004a*/ 	.short	(.L_47 - .L_46)
.L_46:
        /*004c*/ 	.word	0x00000000


	//----- nvinfo : EIATTR_CBANK_PARAM_SIZE
	.align		4
.L_47:
        /*0050*/ 	.byte	0x03, 0x19
        /*0052*/ 	.short	0x0010


	//----- nvinfo : EIATTR_PARAM_CBANK
	.align		4
        /*0054*/ 	.byte	0x04, 0x0a
        /*0056*/ 	.short	(.L_49 - .L_48)
	.align		4
.L_48:
        /*0058*/ 	.word	index@(.nv.constant0._Z14intraSampleSumP6float2m)
        /*005c*/ 	.short	0x0380
        /*005e*/ 	.short	0x0010


	//----- nvinfo : EIATTR_SW_WAR
	.align		4
.L_49:
        /*0060*/ 	.byte	0x04, 0x36
        /*0062*/ 	.short	(.L_51 - .L_50)
.L_50:
        /*0064*/ 	.word	0x00000008
.L_51:


//--------------------- .nv.info._Z9calcDiffsPP6float2iS0_mi --------------------------
	.section	.nv.info._Z9calcDiffsPP6float2iS0_mi,"",@"SHT_CUDA_INFO"
	.sectionflags	@""
	.align	4


	//----- nvinfo : EIATTR_CUDA_API_VERSION
	.align		4
        /*0000*/ 	.byte	0x04, 0x37
        /*0002*/ 	.short	(.L_53 - .L_52)
.L_52:
        /*0004*/ 	.word	0x00000082


	//----- nvinfo : EIATTR_KPARAM_INFO
	.align		4
.L_53:
        /*0008*/ 	.byte	0x04, 0x17
        /*000a*/ 	.short	(.L_55 - .L_54)
.L_54:
        /*000c*/ 	.word	0x00000000
        /*0010*/ 	.short	0x0004
        /*0012*/ 	.short	0x0020
        /*0014*/ 	.byte	0x00, 0xf0, 0x11, 0x00


	//----- nvinfo : EIATTR_KPARAM_INFO
	.align		4
.L_55:
        /*0018*/ 	.byte	0x04, 0x17
        /*001a*/ 	.short	(.L_57 - .L_56)
.L_56:
        /*001c*/ 	.word	0x00000000
        /*0020*/ 	.short	0x0003
        /*0022*/ 	.short	0x0018
        /*0024*/ 	.byte	0x00, 0xf0, 0x21, 0x00


	//----- nvinfo : EIATTR_KPARAM_INFO
	.align		4
.L_57:
        /*0028*/ 	.byte	0x04, 0x17
        /*002a*/ 	.short	(.L_59 - .L_58)
.L_58:
        /*002c*/ 	.word	0x00000000
        /*0030*/ 	.short	0x0002
        /*0032*/ 	.short	0x0010
        /*0034*/ 	.byte	0x00, 0xf5, 0x21, 0x00


	//----- nvinfo : EIATTR_KPARAM_INFO
	.align		4
.L_59:
        /*0038*/ 	.byte	0x04, 0x17
        /*003a*/ 	.short	(.L_61 - .L_60)
.L_60:
        /*003c*/ 	.word	0x00000000
        /*0040*/ 	.short	0x0001
        /*0042*/ 	.short	0x0008
        /*0044*/ 	.byte	0x00, 0xf0, 0x11, 0x00


	//----- nvinfo : EIATTR_KPARAM_INFO
	.align		4
.L_61:
        /*0048*/ 	.byte	0x04, 0x17
        /*004a*/ 	.short	(.L_63 - .L_62)
.L_62:
        /*004c*/ 	.word	0x00000000
        /*0050*/ 	.short	0x0000
        /*0052*/ 	.short	0x0000
        /*0054*/ 	.byte	0x00, 0xf5, 0x21, 0x00


	//----- nvinfo : EIATTR_SPARSE_MMA_MASK
	.align		4
.L_63:
        /*0058*/ 	.byte	0x03, 0x50
        /*005a*/ 	.short	0x0000


	//----- nvinfo : EIATTR_MAXREG_COUNT
	.align		4
        /*005c*/ 	.byte	0x03, 0x1b
        /*005e*/ 	.short	0x00ff


	//----- nvinfo : EIATTR_MERCURY_ISA_VERSION
	.align		4
        /*0060*/ 	.byte	0x03, 0x5f
        /*0062*/ 	.short	0x0101


	//----- nvinfo : EIATTR_VRC_CTA_INIT_COUNT
	.align		4
        /*0064*/ 	.byte	0x02, 0x4a
	.zero		1
	.zero		1


	//----- nvinfo : EIATTR_EXIT_INSTR_OFFSETS
	.align		4
        /*0068*/ 	.byte	0x04, 0x1c
        /*006a*/ 	.short	(.L_65 - .L_64)


	//   ....[0]....
.L_64:
        /*006c*/ 	.word	0x000002c0


	//   ....[1]....
        /*0070*/ 	.word	0x00000bc0


	//----- nvinfo : EIATTR_CRS_STACK_SIZE
	.align		4
.L_65:
        /*0074*/ 	.byte	0x04, 0x1e
        /*0076*/ 	.short	(.L_67 - .L_66)
.L_66:
        /*0078*/ 	.word	0x00000000


	//----- nvinfo : EIATTR_CBANK_PARAM_SIZE
	.align		4
.L_67:
        /*007c*/ 	.byte	0x03, 0x19
        /*007e*/ 	.short	0x0024


	//----- nvinfo : EIATTR_PARAM_CBANK
	.align		4
        /*0080*/ 	.byte	0x04, 0x0a
        /*0082*/ 	.short	(.L_69 - .L_68)
	.align		4
.L_68:
        /*0084*/ 	.word	index@(.nv.constant0._Z9calcDiffsPP6float2iS0_mi)
        /*0088*/ 	.short	0x0380
        /*008a*/ 	.short	0x0024


	//----- nvinfo : EIATTR_SW_WAR
	.align		4
.L_69:
        /*008c*/ 	.byte	0x04, 0x36
        /*008e*/ 	.short	(.L_71 - .L_70)
.L_70:
        /*0090*/ 	.word	0x00000008
.L_71:


//--------------------- .nv.callgraph             --------------------------
	.section	.nv.callgraph,"",@"SHT_CUDA_CALLGRAPH"
	.align	4
	.sectionentsize	8
	.align		4
        /*0000*/ 	.word	0x00000000
	.align		4
        /*0004*/ 	.word	0xffffffff
	.align		4
        /*0008*/ 	.word	0x00000000
	.align		4
        /*000c*/ 	.word	0xfffffffe
	.align		4
        /*0010*/ 	.word	0x00000000
	.align		4
        /*0014*/ 	.word	0xfffffffd
	.align		4
        /*0018*/ 	.word	0x00000000
	.align		4
        /*001c*/ 	.word	0xfffffffc


//--------------------- .text._Z7alignerP6float2ii --------------------------
	.section	.text._Z7alignerP6float2ii,"ax",@progbits
	.align	128
        .global         _Z7alignerP6float2ii
        .type           _Z7alignerP6float2ii,@function
        .size           _Z7alignerP6float2ii,(.L_x_39 - _Z7alignerP6float2ii)
        .other          _Z7alignerP6float2ii,@"STO_CUDA_ENTRY STV_DEFAULT"
_Z7alignerP6float2ii:
.text._Z7alignerP6float2ii:
[----:B------:R-:W-:Y:S01]  /*0000*/  LDC R1, c[0x0][0x37c] ;  /* 0x0000df00ff017b82 */ /* 0x000fe20000000800 */
[----:B------:R-:W0:Y:S07]  /*0010*/  LDCU UR4, c[0x0][0x360] ;  /* 0x00006c00ff0477ac */ /* 0x000e2e0008000800 */
[----:B------:R-:W1:Y:S01]  /*0020*/  LDC.64 R2, c[0x0][0x388] ;  /* 0x0000e200ff027b82 */ /* 0x000e620000000a00 */
[----:B0-----:R-:W0:Y:S01]  /*0030*/  I2F.U32.RP R6, UR4 ;  /* 0x0000000400067d06 */ /* 0x001e220008209000 */
[----:B------:R-:W-:-:S02]  /*0040*/  ISETP.NE.U32.AND P2, PT, RZ, UR4, PT ;  /* 0x00000004ff007c0c */ /* 0x000fc4000bf45070 */
[----:B-1----:R-:W-:-:S05]  /*0050*/  IADD3 R0, PT, PT, R2, -0x1, RZ ;  /* 0xffffffff02007810 */ /* 0x002fca0007ffe0ff */
[----:B0-----:R-:W0:Y:S02]  /*0060*/  MUFU.RCP R6, R6 ;  /* 0x0000000600067308 */ /* 0x001e240000001000 */
[----:B0-----:R-:W-:-:S06]  /*0070*/  IADD3 R4, PT, PT, R6, 0xffffffe, RZ ;  /* 0x0ffffffe06047810 */ /* 0x001fcc0007ffe0ff */
[----:B------:R0:W1:Y:S02]  /*0080*/  F2I.FTZ.U32.TRUNC.NTZ R5, R4 ;  /* 0x0000000400057305 */ /* 0x000064000021f000 */
[----:B0-----:R-:W-:Y:S01]  /*0090*/  IMAD.MOV.U32 R4, RZ, RZ, RZ ;  /* 0x000000ffff047224 */ /* 0x001fe200078e00ff */
[----:B-1----:R-:W-:-:S05]  /*00a0*/  IADD3 R7, PT, PT, RZ, -R5, RZ ;  /* 0x80000005ff077210 */ /* 0x002fca0007ffe0ff */
[----:B------:R-:W-:-:S04]  /*00b0*/  IMAD R7, R7, UR4, RZ ;  /* 0x0000000407077c24 */ /* 0x000fc8000f8e02ff */
[----:B------:R-:W-:Y:S02]  /*00c0*/  IMAD.HI.U32 R5, R5, R7, R4 ;  /* 0x0000000705057227 */ /* 0x000fe400078e0004 */
[----:B------:R-:W0:Y:S04]  /*00d0*/  S2R R4, SR_CTAID.X ;  /* 0x0000000000047919 */ /* 0x000e280000002500 */
[----:B------:R-:W-:-:S04]  /*00e0*/  IMAD.HI.U32 R8, R5, R0, RZ ;  /* 0x0000000005087227 */ /* 0x000fc800078e00ff */
[----:B------:R-:W-:-:S04]  /*00f0*/  IMAD.MOV R5, RZ, RZ, -R8 ;  /* 0x000000ffff057224 */ /* 0x000fc800078e0a08 */
[----:B------:R-:W-:Y:S02]  /*0100*/  IMAD R0, R5, UR4, R0 ;  /* 0x0000000405007c24 */ /* 0x000fe4000f8e0200 */
[----:B------:R-:W0:Y:S03]  /*0110*/  S2R R5, SR_TID.X ;  /* 0x0000000000057919 */ /* 0x000e260000002100 */
[----:B------:R-:W-:-:S13]  /*0120*/  ISETP.GE.U32.AND P0, PT, R0, UR4, PT ;  /* 0x0000000400007c0c */ /* 0x000fda000bf06070 */
[----:B------:R-:W-:Y:S01]  /*0130*/  @P0 IADD3 R0, PT, PT, R0, -UR4, RZ ;  /* 0x8000000400000c10 */ /* 0x000fe2000fffe0ff */
[----:B------:R-:W-:-:S03]  /*0140*/  @P0 VIADD R8, R8, 0x1 ;  /* 0x0000000108080836 */ /* 0x000fc60000000000 */
[----:B------:R-:W-:Y:S01]  /*0150*/  ISETP.GE.U32.AND P1, PT, R0, UR4, PT ;  /* 0x0000000400007c0c */ /* 0x000fe2000bf26070 */
[----:B0-----:R-:W-:-:S12]  /*0160*/  IMAD R0, R4, UR4, R5 ;  /* 0x0000000404007c24 */ /* 0x001fd8000f8e0205 */
[----:B------:R-:W-:Y:S02]  /*0170*/  @P1 IADD3 R8, PT, PT, R8, 0x1, RZ ;  /* 0x0000000108081810 */ /* 0x000fe40007ffe0ff */
[----:B------:R-:W-:-:S05]  /*0180*/  @!P2 LOP3.LUT R8, RZ, UR4, RZ, 0x33, !PT ;  /* 0x00000004ff08ac12 */ /* 0x000fca000f8e33ff */
[----:B------:R-:W-:-:S05]  /*0190*/  IMAD R3, R8, R3, R3 ;  /* 0x0000000308037224 */ /* 0x000fca00078e0203 */
[----:B------:R-:W-:-:S13]  /*01a0*/  ISETP.GE.AND P0, PT, R0, R3, PT ;  /* 0x000000030000720c */ /* 0x000fda0003f06270 */
[----:B------:R-:W-:Y:S05]  /*01b0*/  @P0 EXIT ;  /* 0x000000000000094d */ /* 0x000fea0003800000 */
[----:B------:R-:W-:Y:S01]  /*01c0*/  VIADD R3, R8, 0x1 ;  /* 0x0000000108037836 */ /* 0x000fe20000000000 */
[----:B------:R-:W-:Y:S01]  /*01d0*/  IABS R10, R0 ;  /* 0x00000000000a7213 */ /* 0x000fe20000000000 */
[----:B------:R-:W0:Y:S03]  /*01e0*/  LDCU.64 UR6, c[0x0][0x358] ;  /* 0x00006b00ff0677ac */ /* 0x000e260008000a00 */
[-C--:B------:R-:W-:Y:S02]  /*01f0*/  IABS R7, R3.reuse ;  /* 0x0000000300077213 */ /* 0x080fe40000000000 */
[----:B------:R-:W-:Y:S02]  /*0200*/  IABS R11, R3 ;  /* 0x00000003000b7213 */ /* 0x000fe40000000000 */
[----:B------:R-:W1:Y:S08]  /*0210*/  I2F.RP R6, R7 ;  /* 0x0000000700067306 */ /* 0x000e700000209400 */
[----:B-1----:R-:W1:Y:S02]  /*0220*/  MUFU.RCP R6, R6 ;  /* 0x0000000600067308 */ /* 0x002e640000001000 */
[----:B-1----:R-:W-:-:S02]  /*0230*/  IADD3 R4, PT, PT, R6, 0xffffffe, RZ ;  /* 0x0ffffffe06047810 */ /* 0x002fc40007ffe0ff */
[----:B------:R-:W-:-:S04]  /*0240*/  IADD3 R6, PT, PT, RZ, -R11, RZ ;  /* 0x8000000bff067210 */ /* 0x000fc80007ffe0ff */
[----:B------:R1:W2:Y:S02]  /*0250*/  F2I.FTZ.U32.TRUNC.NTZ R5, R4 ;  /* 0x0000000400057305 */ /* 0x0002a4000021f000 */
[----:B-1----:R-:W-:Y:S02]  /*0260*/  IMAD.MOV.U32 R4, RZ, RZ, RZ ;  /* 0x000000ffff047224 */ /* 0x002fe400078e00ff */
[----:B--2---:R-:W-:-:S04]  /*0270*/  IMAD.MOV R8, RZ, RZ, -R5 ;  /* 0x000000ffff087224 */ /* 0x004fc800078e0a05 */
[----:B------:R-:W-:Y:S01]  /*0280*/  IMAD R9, R8, R7, RZ ;  /* 0x0000000708097224 */ /* 0x000fe200078e02ff */
[----:B------:R-:W-:-:S03]  /*0290*/  MOV R8, R10 ;  /* 0x0000000a00087202 */ /* 0x000fc60000000f00 */
[----:B------:R-:W-:-:S06]  /*02a0*/  IMAD.HI.U32 R5, R5, R9, R4 ;  /* 0x0000000905057227 */ /* 0x000fcc00078e0004 */
[----:B------:R-:W-:-:S04]  /*02b0*/  IMAD.HI.U32 R5, R5, R8, RZ ;  /* 0x0000000805057227 */ /* 0x000fc800078e00ff */
[----:B------:R-:W-:-:S05]  /*02c0*/  IMAD R4, R5, R6, R8 ;  /* 0x0000000605047224 */ /* 0x000fca00078e0208 */
[----:B------:R-:W-:-:S13]  /*02d0*/  ISETP.GT.U32.AND P2, PT, R7, R4, PT ;  /* 0x000000040700720c */ /* 0x000fda0003f44070 */
[----:B------:R-:W-:Y:S01]  /*02e0*/  @!P2 IMAD.IADD R4, R4, 0x1, -R7 ;  /* 0x000000010404a824 */ /* 0x000fe200078e0a07 */
[----:B------:R-:W-:Y:S02]  /*02f0*/  @!P2 IADD3 R5, PT, PT, R5, 0x1, RZ ;  /* 0x000000010505a810 */ /* 0x000fe40007ffe0ff */
[----:B------:R-:W-:Y:S02]  /*0300*/  ISETP.NE.AND P2, PT, R3, RZ, PT ;  /* 0x000000ff0300720c */ /* 0x000fe40003f45270 */
[----:B------:R-:W-:Y:S02]  /*0310*/  ISETP.GE.U32.AND P0, PT, R4, R7, PT ;  /* 0x000000070400720c */ /* 0x000fe40003f06070 */
[----:B------:R-:W-:Y:S01]  /*0320*/  LOP3.LUT R4, R0, R3, RZ, 0x3c, !PT ;  /* 0x0000000300047212 */ /* 0x000fe200078e3cff */
[----:B------:R-:W1:Y:S03]  /*0330*/  LDC.64 R6, c[0x0][0x380] ;  /* 0x0000e000ff067b82 */ /* 0x000e660000000a00 */
[----:B------:R-:W-:-:S07]  /*0340*/  ISETP.GE.AND P1, PT, R4, RZ, PT ;  /* 0x000000ff0400720c */ /* 0x000fce0003f26270 */
[----:B------:R-:W-:-:S06]  /*0350*/  @P0 VIADD R5, R5, 0x1 ;  /* 0x0000000105050836 */ /* 0x000fcc0000000000 */
[----:B------:R-:W-:Y:S02]  /*0360*/  @!P1 IADD3 R5, PT, PT, -R5, RZ, RZ ;  /* 0x000000ff05059210 */ /* 0x000fe40007ffe1ff */
[----:B------:R-:W-:-:S05]  /*0370*/  @!P2 LOP3.LUT R5, RZ, R3, RZ, 0x33, !PT ;  /* 0x00000003ff05a212 */ /* 0x000fca00078e33ff */
[----:B------:R-:W-:-:S04]  /*0380*/  IMAD.MOV R4, RZ, RZ, -R5 ;  /* 0x000000ffff047224 */ /* 0x000fc800078e0a05 */
[----:B------:R-:W-:-:S04]  /*0390*/  IMAD R3, R3, R4, R0 ;  /* 0x0000000403037224 */ /* 0x000fc800078e0200 */
[----:B------:R-:W-:-:S04]  /*03a0*/  IMAD R3, R3, UR4, RZ ;  /* 0x0000000403037c24 */ /* 0x000fc8000f8e02ff */
[----:B------:R-:W-:-:S04]  /*03b0*/  IMAD R5, R5, R2, R3 ;  /* 0x0000000205057224 */ /* 0x000fc800078e0203 */
[----:B-1----:R-:W-:-:S06]  /*03c0*/  IMAD.WIDE.U32 R4, R5, 0x8, R6 ;  /* 0x0000000805047825 */ /* 0x002fcc00078e0006 */
[----:B0-----:R-:W2:Y:S01]  /*03d0*/  LDG.E.64 R4, desc[UR6][R4.64] ;  /* 0x0000000604047981 */ /* 0x001ea2000c1e1b00 */
[----:B------:R-:W-:-:S05]  /*03e0*/  IMAD.WIDE R2, R0, 0x8, R6 ;  /* 0x0000000800027825 */ /* 0x000fca00078e0206 */
[----:B--2---:R-:W-:Y:S01]  /*03f0*/  STG.E.64 desc[UR6][R2.64], R4 ;  /* 0x0000000402007986 */ /* 0x004fe2000c101b06 */
[----:B------:R-:W-:Y:S05]  /*0400*/  EXIT ;  /* 0x000000000000794d */ /* 0x000fea0003800000 */
.L_x_0:
[----:B------:R-:W-:-:S00]  /*0410*/  BRA `(.L_x_0) ;  /* 0xfffffffc00fc7947 */ /* 0x000fc0000383ffff */
[----:B------:R-:W-:-:S00]  /*0420*/  NOP ;  /* 0x0000000000007918 */ /* 0x000fc00000000000 */
        /* <DEDUP_REMOVED lines=13> */
.L_x_39:


//--------------------- .text._Z14intraSampleSumP6float2m --------------------------
	.section	.text._Z14intraSampleSumP6float2m,"ax",@progbits
	.align	128
        .global         _Z14intraSampleSumP6float2m
        .type           _Z14intraSampleSumP6float2m,@function
        .size           _Z14intraSampleSumP6float2m,(.L_x_40 - _Z14intraSampleSumP6float2m)
        .other          _Z14intraSampleSumP6float2m,@"STO_CUDA_ENTRY STV_DEFAULT"
_Z14intraSampleSumP6float2m:
.text._Z14intraSampleSumP6float2m:
[----:B------:R-:W-:Y:S01]  /*0000*/  LDC R1, c[0x0][0x37c] ;  /* 0x0000df00ff017b82 */ /* 0x000fe20000000800 */
[----:B------:R-:W0:Y:S07]  /*0010*/  S2R R9, SR_TID.X ;  /* 0x0000000000097919 */ /* 0x000e2e0000002100 */
[----:B------:R-:W0:Y:S01]  /*0020*/  S2UR UR4, SR_CTAID.X ;  /* 0x00000000000479c3 */ /* 0x000e220000002500 */
[----:B------:R-:W1:Y:S07]  /*0030*/  LDCU.64 UR6, c[0x0][0x388] ;  /* 0x00007100ff0677ac */ /* 0x000e6e0008000a00 */
[----:B------:R-:W0:Y:S02]  /*0040*/  LDC R6, c[0x0][0x360] ;  /* 0x0000d800ff067b82 */ /* 0x000e240000000800 */
[C---:B0-----:R-:W-:Y:S01]  /*0050*/  IMAD R0, R6.reuse, UR4, R9 ;  /* 0x0000000406007c24 */ /* 0x041fe2000f8e0209 */
[----:B------:R-:W-:-:S04]  /*0060*/  ISETP.GE.U32.AND P0, PT, R6, 0x2, PT ;  /* 0x000000020600780c */ /* 0x000fc80003f06070 */
[----:B-1----:R-:W-:Y:S02]  /*0070*/  ISETP.GE.U32.AND P1, PT, R0, UR6, PT ;  /* 0x0000000600007c0c */ /* 0x002fe4000bf26070 */
[----:B------:R-:W-:-:S04]  /*0080*/  SHF.R.S32.HI R3, RZ, 0x1f, R0 ;  /* 0x0000001fff037819 */ /* 0x000fc80000011400 */
[----:B------:R-:W-:-:S13]  /*0090*/  ISETP.GE.U32.OR.EX P0, PT, R3, UR7, !P0, P1 ;  /* 0x0000000703007c0c */ /* 0x000fda000c706510 */
[----:B------:R-:W-:Y:S05]  /*00a0*/  @P0 EXIT ;  /* 0x000000000000094d */ /* 0x000fea0003800000 */
[----:B------:R-:W0:Y:S01]  /*00b0*/  LDCU.64 UR6, c[0x0][0x380] ;  /* 0x00007000ff0677ac */ /* 0x000e220008000a00 */
[----:B------:R-:W1:Y:S01]  /*00c0*/  LDCU.64 UR4, c[0x0][0x358] ;  /* 0x00006b00ff0477ac */ /* 0x000e620008000a00 */
[----:B------:R-:W2:Y:S01]  /*00d0*/  LDCU.64 UR8, c[0x0][0x388] ;  /* 0x00007100ff0877ac */ /* 0x000ea20008000a00 */
[----:B0-----:R-:W-:-:S04]  /*00e0*/  LEA R4, P0, R0, UR6, 0x3 ;  /* 0x0000000600047c11 */ /* 0x001fc8000f8018ff */
[----:B-12---:R-:W-:-:S09]  /*00f0*/  LEA.HI.X R5, R0, UR7, R3, 0x3, P0 ;  /* 0x0000000700057c11 */ /* 0x006fd200080f1c03 */
.L_x_3:
[----:B------:R-:W-:Y:S01]  /*0100*/  SHF.R.U32.HI R11, RZ, 0x1, R6 ;  /* 0x00000001ff0b7819 */ /* 0x000fe20000011606 */
[----:B------:R-:W-:Y:S04]  /*0110*/  BSSY.RECONVERGENT B0, `(.L_x_1) ;  /* 0x000000d000007945 */ /* 0x000fe80003800200 */
[----:B------:R-:W-:-:S05]  /*0120*/  IMAD.IADD R2, R0, 0x1, R11 ;  /* 0x0000000100027824 */ /* 0x000fca00078e020b */
[----:B------:R-:W-:Y:S02]  /*0130*/  ISETP.GE.U32.AND P0, PT, R2, UR8, PT ;  /* 0x0000000802007c0c */ /* 0x000fe4000bf06070 */
[----:B------:R-:W-:-:S04]  /*0140*/  SHF.R.S32.HI R2, RZ, 0x1f, R2 ;  /* 0x0000001fff027819 */ /* 0x000fc80000011402 */
[----:B------:R-:W-:-:S04]  /*0150*/  ISETP.GE.U32.AND.EX P0, PT, R2, UR9, PT, P0 ;  /* 0x0000000902007c0c */ /* 0x000fc8000bf06100 */
[----:B------:R-:W-:-:S13]  /*0160*/  ISETP.GE.U32.OR P0, PT, R9, R11, P0 ;  /* 0x0000000b0900720c */ /* 0x000fda0000706470 */
[----:B0-----:R-:W-:Y:S05]  /*0170*/  @P0 BRA `(.L_x_2) ;  /* 0x0000000000180947 */ /* 0x001fea0003800000 */
[----:B------:R-:W-:Y:S01]  /*0180*/  LEA R2, P0, R11, R4, 0x3 ;  /* 0x000000040b027211 */ /* 0x000fe200078018ff */
[----:B------:R-:W2:Y:S04]  /*0190*/  LDG.E R7, desc[UR4][R4.64] ;  /* 0x0000000404077981 */ /* 0x000ea8000c1e1900 */
[----:B------:R-:W-:-:S05]  /*01a0*/  IMAD.X R3, RZ, RZ, R5, P0 ;  /* 0x000000ffff037224 */ /* 0x000fca00000e0605 */
[----:B------:R-:W2:Y:S02]  /*01b0*/  LDG.E R2, desc[UR4][R2.64] ;  /* 0x0000000402027981 */ /* 0x000ea4000c1e1900 */
[----:B--2---:R-:W-:-:S05]  /*01c0*/  FADD R7, R2, R7 ;  /* 0x0000000702077221 */ /* 0x004fca0000000000 */
[----:B------:R0:W-:Y:S02]  /*01d0*/  STG.E desc[UR4][R4.64], R7 ;  /* 0x0000000704007986 */ /* 0x0001e4000c101904 */
.L_x_2:
[----:B------:R-:W-:Y:S05]  /*01e0*/  BSYNC.RECONVERGENT B0 ;  /* 0x0000000000007941 */ /* 0x000fea0003800200 */
.L_x_1:
[----:B------:R-:W-:Y:S01]  /*01f0*/  BAR.SYNC.DEFER_BLOCKING 0x0 ;  /* 0x0000000000007b1d */ /* 0x000fe20000010000 */
[----:B------:R-:W-:Y:S01]  /*0200*/  ISETP.GT.U32.AND P0, PT, R6, 0x3, PT ;  /* 0x000000030600780c */ /* 0x000fe20003f04070 */
[----:B------:R-:W-:-:S12]  /*0210*/  IMAD.MOV.U32 R6, RZ, RZ, R11 ;  /* 0x000000ffff067224 */ /* 0x000fd800078e000b */
[----:B------:R-:W-:Y:S05]  /*0220*/  @P0 BRA `(.L_x_3) ;  /* 0xfffffffc00b40947 */ /* 0x000fea000383ffff */
[----:B------:R-:W-:Y:S05]  /*0230*/  EXIT ;  /* 0x000000000000794d */ /* 0x000fea0003800000 */
.L_x_4:
        /* <DEDUP_REMOVED lines=12> */
.L_x_40:


//--------------------- .text._Z9calcDiffsPP6float2iS0_mi --------------------------
	.section	.text._Z9calcDiffsPP6float2iS0_mi,"ax",@progbits
	.align	128
        .global         _Z9calcDiffsPP6float2iS0_mi
        .type           _Z9calcDiffsPP6float2iS0_mi,@function
        .size           _Z9calcDiffsPP6float2iS0_mi,(.L_x_38 - _Z9calcDiffsPP6float2iS0_mi)
        .other          _Z9calcDiffsPP6float2iS0_mi,@"STO_CUDA_ENTRY STV_DEFAULT"
_Z9calcDiffsPP6float2iS0_mi:
.text._Z9calcDiffsPP6float2iS0_mi:
[----:B------:R-:W-:Y:S01]  /*0000*/  LDC R1, c[0x0][0x37c] ;  /* 0x0000df00ff017b82 */ /* 0x000fe20000000800 */
[----:B------:R-:W0:Y:S01]  /*0010*/  S2R R4, SR_CTAID.X ;  /* 0x0000000000047919 */ /* 0x000e220000002500 */
[----:B------:R-:W0:Y:S01]  /*0020*/  LDCU UR4, c[0x0][0x360] ;  /* 0x00006c00ff0477ac */ /* 0x000e220008000800 */
[----:B------:R-:W-:Y:S01]  /*0030*/  BSSY.RECONVERGENT B0, `(.L_x_5) ;  /* 0x000001e000007945 */ /* 0x000fe20003800200 */
[----:B------:R-:W0:Y:S01]  /*0040*/  S2R R3, SR_TID.X ;  /* 0x0000000000037919 */ /* 0x000e220000002100 */
[----:B------:R-:W1:Y:S01]  /*0050*/  LDCU UR5, c[0x0][0x39c] ;  /* 0x00007380ff0577ac */ /* 0x000e620008000800 */
[----:B0-----:R-:W-:-:S05]  /*0060*/  IMAD R4, R4, UR4, R3 ;  /* 0x0000000404047c24 */ /* 0x001fca000f8e0203 */
[----:B------:R-:W-:-:S04]  /*0070*/  SHF.R.S32.HI R7, RZ, 0x1f, R4 ;  /* 0x0000001fff077819 */ /* 0x000fc80000011404 */
[----:B-1----:R-:W-:-:S04]  /*0080*/  LOP3.LUT R0, R7, UR5, RZ, 0xfc, !PT ;  /* 0x0000000507007c12 */ /* 0x002fc8000f8efcff */
[----:B------:R-:W-:-:S13]  /*0090*/  ISETP.NE.U32.AND P0, PT, R0, RZ, PT ;  /* 0x000000ff0000720c */ /* 0x000fda0003f05070 */
[----:B------:R-:W-:Y:S05]  /*00a0*/  @P0 BRA `(.L_x_6) ;  /* 0x00000000004c0947 */ /* 0x000fea0003800000 */
[----:B------:R-:W0:Y:S02]  /*00b0*/  LDCU UR4, c[0x0][0x398] ;  /* 0x00007300ff0477ac */ /* 0x000e240008000800 */
[----:B0-----:R-:W0:Y:S01]  /*00c0*/  I2F.U32.RP R0, UR4 ;  /* 0x0000000400007d06 */ /* 0x001e220008209000 */
[----:B------:R-:W-:-:S07]  /*00d0*/  ISETP.NE.U32.AND P1, PT, RZ, UR4, PT ;  /* 0x00000004ff007c0c */ /* 0x000fce000bf25070 */
[----:B0-----:R-:W0:Y:S02]  /*00e0*/  MUFU.RCP R0, R0 ;  /* 0x0000000000007308 */ /* 0x001e240000001000 */
[----:B0-----:R-:W-:-:S06]  /*00f0*/  VIADD R2, R0, 0xffffffe ;  /* 0x0ffffffe00027836 */ /* 0x001fcc0000000000 */
[----:B------:R0:W1:Y:S02]  /*0100*/  F2I.FTZ.U32.TRUNC.NTZ R3, R2 ;  /* 0x0000000200037305 */ /* 0x000064000021f000 */
[----:B0-----:R-:W-:Y:S02]  /*0110*/  HFMA2 R2, -RZ, RZ, 0, 0 ;  /* 0x00000000ff027431 */ /* 0x001fe400000001ff */
[----:B-1----:R-:W-:-:S04]  /*0120*/  IMAD.MOV R5, RZ, RZ, -R3 ;  /* 0x000000ffff057224 */ /* 0x002fc800078e0a03 */
[----:B------:R-:W-:-:S04]  /*0130*/  IMAD R5, R5, UR4, RZ ;  /* 0x0000000405057c24 */ /* 0x000fc8000f8e02ff */
[----:B------:R-:W-:-:S06]  /*0140*/  IMAD.HI.U32 R3, R3, R5, R2 ;  /* 0x0000000503037227 */ /* 0x000fcc00078e0002 */
[----:B------:R-:W-:-:S04]  /*0150*/  IMAD.HI.U32 R3, R3, R4, RZ ;  /* 0x0000000403037227 */ /* 0x000fc800078e00ff */
[----:B------:R-:W-:-:S04]  /*0160*/  IMAD.MOV R3, RZ, RZ, -R3 ;  /* 0x000000ffff037224 */ /* 0x000fc800078e0a03 */
[----:B------:R-:W-:-:S05]  /*0170*/  IMAD R3, R3, UR4, R4 ;  /* 0x0000000403037c24 */ /* 0x000fca000f8e0204 */
[----:B------:R-:W-:-:S13]  /*0180*/  ISETP.GE.U32.AND P0, PT, R3, UR4, PT ;  /* 0x0000000403007c0c */ /* 0x000fda000bf06070 */
[----:B------:R-:W-:-:S05]  /*0190*/  @P0 VIADD R3, R3, -UR4 ;  /* 0x8000000403030c36 */ /* 0x000fca0008000000 */
[----:B------:R-:W-:-:S13]  /*01a0*/  ISETP.GE.U32.AND P0, PT, R3, UR4, PT ;  /* 0x0000000403007c0c */ /* 0x000fda000bf06070 */
[----:B------:R-:W-:Y:S02]  /*01b0*/  @P0 IADD3 R3, PT, PT, R3, -UR4, RZ ;  /* 0x8000000403030c10 */ /* 0x000fe4000fffe0ff */
[----:B------:R-:W-:Y:S01]  /*01c0*/  @!P1 LOP3.LUT R3, RZ, UR4, RZ, 0x33, !PT ;  /* 0x00000004ff039c12 */ /* 0x000fe2000f8e33ff */
[----:B------:R-:W-:Y:S06]  /*01d0*/  BRA `(.L_x_7) ;  /* 0x00000000000c7947 */ /* 0x000fec0003800000 */
.L_x_6:
[----:B------:R-:W-:-:S07]  /*01e0*/  MOV R0, 0x200 ;  /* 0x0000020000007802 */ /* 0x000fce0000000f00 */
[----:B------:R-:W-:Y:S05]  /*01f0*/  CALL.REL.NOINC `($__internal_1_$__cuda_sm20_rem_u64) ;  /* 0x0000000c001c7944 */ /* 0x000fea0003c00000 */
[----:B------:R-:W-:-:S07]  /*0200*/  IMAD.MOV.U32 R3, RZ, RZ, R5 ;  /* 0x000000ffff037224 */ /* 0x000fce00078e0005 */
.L_x_7:
[----:B------:R-:W-:Y:S05]  /*0210*/  BSYNC.RECONVERGENT B0 ;  /* 0x0000000000007941 */ /* 0x000fea0003800200 */
.L_x_5:
[----:B------:R-:W0:Y:S01]  /*0220*/  LDCU UR7, c[0x0][0x3a0] ;  /* 0x00007400ff0777ac */ /* 0x000e220008000800 */
[----:B------:R-:W1:Y:S01]  /*0230*/  LDCU.64 UR8, c[0x0][0x398] ;  /* 0x00007300ff0877ac */ /* 0x000e620008000a00 */
[----:B0-----:R-:W-:-:S04]  /*0240*/  USHF.R.S32.HI UR4, URZ, 0x1f, UR7 ;  /* 0x0000001fff047899 */ /* 0x001fc80008011407 */
[----:B-1----:R-:W-:Y:S02]  /*0250*/  UIMAD UR6, UR4, UR8, URZ ;  /* 0x00000008040672a4 */ /* 0x002fe4000f8e02ff */
[----:B------:R-:W-:Y:S02]  /*0260*/  UIMAD.WIDE.U32 UR4, UR7, UR8, URZ ;  /* 0x00000008070472a5 */ /* 0x000fe4000f8e00ff */
[----:B------:R-:W-:-:S04]  /*0270*/  UIMAD UR6, UR9, UR7, UR6 ;  /* 0x00000007090672a4 */ /* 0x000fc8000f8e0206 */
[----:B------:R-:W-:Y:S01]  /*0280*/  UIADD3 UR5, UPT, UPT, UR5, UR6, URZ ;  /* 0x0000000605057290 */ /* 0x000fe2000fffe0ff */
[----:B------:R-:W-:-:S05]  /*0290*/  ISETP.LT.U32.AND P0, PT, R4, UR4, PT ;  /* 0x0000000404007c0c */ /* 0x000fca000bf01070 */
[----:B------:R-:W-:-:S05]  /*02a0*/  IMAD.U32 R0, RZ, RZ, UR5 ;  /* 0x00000005ff007e24 */ /* 0x000fca000f8e00ff */
[----:B------:R-:W-:-:S13]  /*02b0*/  ISETP.GT.U32.AND.EX P0, PT, R0, R7, PT, P0 ;  /* 0x000000070000720c */ /* 0x000fda0003f04100 */
[----:B------:R-:W-:Y:S05]  /*02c0*/  @!P0 EXIT ;  /* 0x000000000000894d */ /* 0x000fea0003800000 */
[----:B------:R-:W0:Y:S01]  /*02d0*/  LDC R5, c[0x0][0x388] ;  /* 0x0000e200ff057b82 */ /* 0x000e220000000800 */
[----:B------:R-:W1:Y:S01]  /*02e0*/  LDCU.64 UR4, c[0x0][0x358] ;  /* 0x00006b00ff0477ac */ /* 0x000e620008000a00 */
[----:B------:R-:W2:Y:S06]  /*02f0*/  LDCU.64 UR6, c[0x0][0x398] ;  /* 0x00007300ff0677ac */ /* 0x000eac0008000a00 */
[----:B------:R-:W0:Y:S02]  /*0300*/  LDC.64 R8, c[0x0][0x380] ;  /* 0x0000e000ff087b82 */ /* 0x000e240000000a00 */
[----:B0-----:R-:W-:-:S06]  /*0310*/  IMAD.WIDE R8, R5, 0x8, R8 ;  /* 0x0000000805087825 */ /* 0x001fcc00078e0208 */
[----:B-1----:R-:W3:Y:S01]  /*0320*/  LDG.E.64 R8, desc[UR4][R8.64] ;  /* 0x0000000408087981 */ /* 0x002ee2000c1e1b00 */
[----:B------:R-:W-:-:S04]  /*0330*/  SHF.R.S64 R5, RZ, 0x1d, R3 ;  /* 0x0000001dff057819 */ /* 0x000fc80000001003 */
[----:B---3--:R-:W-:-:S04]  /*0340*/  IADD3 R2, P0, PT, R8, R5, RZ ;  /* 0x0000000508027210 */ /* 0x008fc80007f1e0ff */
[----:B------:R-:W-:-:S06]  /*0350*/  LEA.HI.X.SX32 R3, R3, R9, 0x3, P0 ;  /* 0x0000000903037211 */ /* 0x000fcc00000f1eff */
[----:B------:R-:W3:Y:S01]  /*0360*/  LDG.E.64 R2, desc[UR4][R2.64] ;  /* 0x0000000402027981 */ /* 0x000ee2000c1e1b00 */
[----:B--2---:R-:W0:Y:S01]  /*0370*/  I2F.U64 R5, UR6 ;  /* 0x0000000600057d12 */ /* 0x004e220008301000 */
[----:B------:R-:W-:Y:S07]  /*0380*/  BSSY.RECONVERGENT B0, `(.L_x_8) ;  /* 0x000000c000007945 */ /* 0x000fee0003800200 */
[----:B0-----:R-:W0:Y:S02]  /*0390*/  MUFU.RCP R0, R5 ;  /* 0x0000000500007308 */ /* 0x001e240000001000 */
[----:B0-----:R-:W-:-:S04]  /*03a0*/  FFMA R11, -R5, R0, 1 ;  /* 0x3f800000050b7423 */ /* 0x001fc80000000100 */
[----:B------:R-:W-:Y:S02]  /*03b0*/  FFMA R11, R0, R11, R0 ;  /* 0x0000000b000b7223 */ /* 0x000fe40000000000 */
[----:B---3--:R-:W0:Y:S02]  /*03c0*/  FCHK P0, R2, R5 ;  /* 0x0000000502007302 */ /* 0x008e240000000000 */
[----:B------:R-:W-:-:S04]  /*03d0*/  FFMA R0, R2, R11, RZ ;  /* 0x0000000b02007223 */ /* 0x000fc800000000ff */
[----:B------:R-:W-:-:S04]  /*03e0*/  FFMA R6, -R5, R0, R2 ;  /* 0x0000000005067223 */ /* 0x000fc80000000102 */
[----:B------:R-:W-:Y:S01]  /*03f0*/  FFMA R11, R11, R6, R0 ;  /* 0x000000060b0b7223 */ /* 0x000fe20000000000 */
[----:B0-----:R-:W-:Y:S06]  /*0400*/  @!P0 BRA `(.L_x_9) ;  /* 0x00000000000c8947 */ /* 0x001fec0003800000 */
[----:B------:R-:W-:-:S07]  /*0410*/  MOV R14, 0x430 ;  /* 0x00000430000e7802 */ /* 0x000fce0000000f00 */
[----:B------:R-:W-:Y:S05]  /*0420*/  CALL.REL.NOINC `($__internal_2_$__cuda_sm3x_div_rn_noftz_f32_slowpath) ;  /* 0x0000000c008c7944 */ /* 0x000fea0003c00000 */
[----:B------:R-:W-:-:S07]  /*0430*/  MOV R11, R0 ;  /* 0x00000000000b7202 */ /* 0x000fce0000000f00 */
.L_x_9:
[----:B------:R-:W-:Y:S05]  /*0440*/  BSYNC.RECONVERGENT B0 ;  /* 0x0000000000007941 */ /* 0x000fea0003800200 */
.L_x_8:
[----:B------:R-:W0:Y:S01]  /*0450*/  MUFU.RCP R0, R5 ;  /* 0x0000000500007308 */ /* 0x000e220000001000 */
[----:B------:R-:W-:Y:S07]  /*0460*/  BSSY.RECONVERGENT B0, `(.L_x_10) ;  /* 0x000000d000007945 */ /* 0x000fee0003800200 */
[----:B------:R-:W1:Y:S08]  /*0470*/  FCHK P0, R3, R5 ;  /* 0x0000000503007302 */ /* 0x000e700000000000 */
[----:B------:R-:W2:Y:S01]  /*0480*/  F2F.F64.F32 R10, R11 ;  /* 0x0000000b000a7310 */ /* 0x000ea20000201800 */
[----:B0-----:R-:W-:-:S04]  /*0490*/  FFMA R9, -R5, R0, 1 ;  /* 0x3f80000005097423 */ /* 0x001fc80000000100 */
[----:B------:R-:W-:-:S04]  /*04a0*/  FFMA R13, R0, R9, R0 ;  /* 0x00000009000d7223 */ /* 0x000fc80000000000 */
[----:B------:R-:W-:-:S04]  /*04b0*/  FFMA R0, R3, R13, RZ ;  /* 0x0000000d03007223 */ /* 0x000fc800000000ff */
[----:B------:R-:W-:-:S04]  /*04c0*/  FFMA R9, -R5, R0, R3 ;  /* 0x0000000005097223 */ /* 0x000fc80000000103 */
[----:B------:R-:W-:Y:S01]  /*04d0*/  FFMA R12, R13, R9, R0 ;  /* 0x000000090d0c7223 */ /* 0x000fe20000000000 */
[----:B-12---:R-:W-:Y:S06]  /*04e0*/  @!P0 BRA `(.L_x_11) ;  /* 0x0000000000108947 */ /* 0x006fec0003800000 */
[----:B------:R-:W-:Y:S01]  /*04f0*/  IMAD.MOV.U32 R2, RZ, RZ, R3 ;  /* 0x000000ffff027224 */ /* 0x000fe200078e0003 */
[----:B------:R-:W-:-:S07]  /*0500*/  MOV R14, 0x520 ;  /* 0x00000520000e7802 */ /* 0x000fce0000000f00 */
[----:B------:R-:W-:Y:S05]  /*0510*/  CALL.REL.NOINC `($__internal_2_$__cuda_sm3x_div_rn_noftz_f32_slowpath) ;  /* 0x0000000c00507944 */ /* 0x000fea0003c00000 */
[----:B------:R-:W-:-:S07]  /*0520*/  IMAD.MOV.U32 R12, RZ, RZ, R0 ;  /* 0x000000ffff0c7224 */ /* 0x000fce00078e0000 */
.L_x_11:
[----:B------:R-:W-:Y:S05]  /*0530*/  BSYNC.RECONVERGENT B0 ;  /* 0x0000000000007941 */ /* 0x000fea0003800200 */
.L_x_10:
[----:B------:R-:W0:Y:S02]  /*0540*/  LDCU.64 UR6, c[0x0][0x390] ;  /* 0x00007200ff0677ac */ /* 0x000e240008000a00 */
[----:B0-----:R-:W-:-:S04]  /*0550*/  LEA R6, P0, R4, UR6, 0x3 ;  /* 0x0000000604067c11 */ /* 0x001fc8000f8018ff */
[----:B------:R-:W-:-:S05]  /*0560*/  LEA.HI.X R7, R4, UR7, R7, 0x3, P0 ;  /* 0x0000000704077c11 */ /* 0x000fca00080f1c07 */
[----:B------:R-:W2:Y:S01]  /*0570*/  LDG.E.64 R14, desc[UR4][R6.64] ;  /* 0x00000004060e7981 */ /* 0x000ea2000c1e1b00 */
[----:B------:R-:W0:Y:S01]  /*0580*/  MUFU.RCP R0, R5 ;  /* 0x0000000500007308 */ /* 0x000e220000001000 */
[----:B------:R-:W-:Y:S07]  /*0590*/  BSSY.RECONVERGENT B0, `(.L_x_12) ;  /* 0x000000d000007945 */ /* 0x000fee0003800200 */
[----:B------:R-:W1:Y:S01]  /*05a0*/  F2F.F64.F32 R12, R12 ;  /* 0x0000000c000c7310 */ /* 0x000e620000201800 */
[----:B0-----:R-:W-:-:S04]  /*05b0*/  FFMA R3, -R5, R0, 1 ;  /* 0x3f80000005037423 */ /* 0x001fc80000000100 */
[----:B------:R-:W-:-:S03]  /*05c0*/  FFMA R3, R0, R3, R0 ;  /* 0x0000000300037223 */ /* 0x000fc60000000000 */
[----:B--2---:R-:W0:Y:S01]  /*05d0*/  FCHK P0, R14, R5 ;  /* 0x000000050e007302 */ /* 0x004e220000000000 */
[----:B------:R-:W-:-:S04]  /*05e0*/  FFMA R0, R3, R14, RZ ;  /* 0x0000000e03007223 */ /* 0x000fc800000000ff */
[----:B------:R-:W-:-:S04]  /*05f0*/  FFMA R9, -R5, R0, R14 ;  /* 0x0000000005097223 */ /* 0x000fc8000000010e */
[----:B------:R-:W-:Y:S01]  /*0600*/  FFMA R9, R3, R9, R0 ;  /* 0x0000000903097223 */ /* 0x000fe20000000000 */
[----:B01----:R-:W-:Y:S06]  /*0610*/  @!P0 BRA `(.L_x_13) ;  /* 0x0000000000108947 */ /* 0x003fec0003800000 */
[----:B------:R-:W-:Y:S02]  /*0620*/  MOV R2, R14 ;  /* 0x0000000e00027202 */ /* 0x000fe40000000f00 */
[----:B------:R-:W-:-:S07]  /*0630*/  MOV R14, 0x650 ;  /* 0x00000650000e7802 */ /* 0x000fce0000000f00 */
[----:B------:R-:W-:Y:S05]  /*0640*/  CALL.REL.NOINC `($__internal_2_$__cuda_sm3x_div_rn_noftz_f32_slowpath) ;  /* 0x0000000c00047944 */ /* 0x000fea0003c00000 */
[----:B------:R-:W-:-:S07]  /*0650*/  IMAD.MOV.U32 R9, RZ, RZ, R0 ;  /* 0x000000ffff097224 */ /* 0x000fce00078e0000 */
.L_x_13:
[----:B------:R-:W-:Y:S05]  /*0660*/  BSYNC.RECONVERGENT B0 ;  /* 0x0000000000007941 */ /* 0x000fea0003800200 */
.L_x_12:
        /* <DEDUP_REMOVED lines=13> */
[----:B------:R-:W-:-:S07]  /*0740*/  MOV R14, R0 ;  /* 0x00000000000e7202 */ /* 0x000fce0000000f00 */
.L_x_15:
[----:B------:R-:W-:Y:S05]  /*0750*/  BSYNC.RECONVERGENT B0 ;  /* 0x0000000000007941 */ /* 0x000fea0003800200 */
.L_x_14:
[----:B------:R-:W-:Y:S01]  /*0760*/  DMUL R16, R12, R12 ;  /* 0x0000000c0c107228 */ /* 0x000fe20000000000 */
[----:B------:R-:W0:Y:S01]  /*0770*/  F2F.F64.F32 R14, R14 ;  /* 0x0000000e000e7310 */ /* 0x000e220000201800 */
[----:B------:R-:W-:Y:S06]  /*0780*/  BSSY.RECONVERGENT B0, `(.L_x_16) ;  /* 0x000001d000007945 */ /* 0x000fec0003800200 */
[----:B------:R-:W-:Y:S01]  /*0790*/  DFMA R16, R10, R10, R16 ;  /* 0x0000000a0a10722b */ /* 0x000fe20000000010 */
[----:B------:R-:W-:Y:S01]  /*07a0*/  IMAD.MOV.U32 R10, RZ, RZ, 0x0 ;  /* 0x00000000ff0a7424 */ /* 0x000fe200078e00ff */
[----:B------:R-:W-:-:S04]  /*07b0*/  MOV R11, 0x3fd80000 ;  /* 0x3fd80000000b7802 */ /* 0x000fc80000000f00 */
[----:B------:R-:W1:Y:S04]  /*07c0*/  MUFU.RSQ64H R3, R17 ;  /* 0x0000001100037308 */ /* 0x000e680000001c00 */
[----:B------:R-:W-:-:S05]  /*07d0*/  VIADD R2, R17, 0xfcb00000 ;  /* 0xfcb0000011027836 */ /* 0x000fca0000000000 */
[----:B------:R-:W-:Y:S01]  /*07e0*/  ISETP.GE.U32.AND P0, PT, R2, 0x7ca00000, PT ;  /* 0x7ca000000200780c */ /* 0x000fe20003f06070 */
[----:B-1----:R-:W-:-:S08]  /*07f0*/  DMUL R4, R2, R2 ;  /* 0x0000000202047228 */ /* 0x002fd00000000000 */
[----:B------:R-:W-:-:S08]  /*0800*/  DFMA R4, R16, -R4, 1 ;  /* 0x3ff000001004742b */ /* 0x000fd00000000804 */
[----:B------:R-:W-:Y:S02]  /*0810*/  DFMA R10, R4, R10, 0.5 ;  /* 0x3fe00000040a742b */ /* 0x000fe4000000000a */
[----:B------:R-:W-:-:S08]  /*0820*/  DMUL R4, R2, R4 ;  /* 0x0000000402047228 */ /* 0x000fd00000000000 */
[----:B------:R-:W-:-:S08]  /*0830*/  DFMA R20, R10, R4, R2 ;  /* 0x000000040a14722b */ /* 0x000fd00000000002 */
[----:B------:R-:W-:Y:S02]  /*0840*/  DMUL R4, R16, R20 ;  /* 0x0000001410047228 */ /* 0x000fe40000000000 */
[----:B------:R-:W-:Y:S02]  /*0850*/  VIADD R11, R21, 0xfff00000 ;  /* 0xfff00000150b7836 */ /* 0x000fe40000000000 */
[----:B------:R-:W-:-:S04]  /*0860*/  IMAD.MOV.U32 R10, RZ, RZ, R20 ;  /* 0x000000ffff0a7224 */ /* 0x000fc800078e0014 */
[----:B------:R-:W-:-:S08]  /*0870*/  DFMA R18, R4, -R4, R16 ;  /* 0x800000040412722b */ /* 0x000fd00000000010 */
[----:B------:R-:W-:Y:S01]  /*0880*/  DFMA R12, R18, R10, R4 ;  /* 0x0000000a120c722b */ /* 0x000fe20000000004 */
[----:B0-----:R-:W-:Y:S10]  /*0890*/  @!P0 BRA `(.L_x_17) ;  /* 0x00000000002c8947 */ /* 0x001ff40003800000 */
[----:B------:R-:W-:Y:S01]  /*08a0*/  IMAD.MOV.U32 R0, RZ, RZ, R16 ;  /* 0x000000ffff007224 */ /* 0x000fe200078e0010 */
[----:B------:R-:W-:Y:S01]  /*08b0*/  MOV R16, R18 ;  /* 0x0000001200107202 */ /* 0x000fe20000000f00 */
[----:B------:R-:W-:Y:S01]  /*08c0*/  IMAD.MOV.U32 R3, RZ, RZ, R17 ;  /* 0x000000ffff037224 */ /* 0x000fe200078e0011 */
[----:B------:R-:W-:Y:S01]  /*08d0*/  MOV R18, R2 ;  /* 0x0000000200127202 */ /* 0x000fe20000000f00 */
[----:B------:R-:W-:Y:S01]  /*08e0*/  IMAD.MOV.U32 R17, RZ, RZ, R19 ;  /* 0x000000ffff117224 */ /* 0x000fe200078e0013 */
[----:B------:R-:W-:Y:S01]  /*08f0*/  MOV R10, R20 ;  /* 0x00000014000a7202 */ /* 0x000fe20000000f00 */
[----:B------:R-:W-:Y:S01]  /*0900*/  IMAD.MOV.U32 R21, RZ, RZ, R5 ;  /* 0x000000ffff157224 */ /* 0x000fe200078e0005 */
[----:B------:R-:W-:-:S07]  /*0910*/  MOV R2, 0x930 ;  /* 0x0000093000027802 */ /* 0x000fce0000000f00 */
[----:B------:R-:W-:Y:S05]  /*0920*/  CALL.REL.NOINC `($__internal_0_$__cuda_sm20_dsqrt_rn_f64_mediumpath_v1) ;  /* 0x0000000000a87944 */ /* 0x000fea0003c00000 */
[----:B------:R-:W-:Y:S02]  /*0930*/  IMAD.MOV.U32 R12, RZ, RZ, R4 ;  /* 0x000000ffff0c7224 */ /* 0x000fe400078e0004 */
[----:B------:R-:W-:-:S07]  /*0940*/  IMAD.MOV.U32 R13, RZ, RZ, R5 ;  /* 0x000000ffff0d7224 */ /* 0x000fce00078e0005 */
.L_x_17:
[----:B------:R-:W-:Y:S05]  /*0950*/  BSYNC.RECONVERGENT B0 ;  /* 0x0000000000007941 */ /* 0x000fea0003800200 */
.L_x_16:
[----:B------:R-:W-:Y:S01]  /*0960*/  DMUL R14, R14, R14 ;  /* 0x0000000e0e0e7228 */ /* 0x000fe20000000000 */
[----:B------:R-:W-:Y:S07]  /*0970*/  BSSY.RECONVERGENT B0, `(.L_x_18) ;  /* 0x000001f000007945 */ /* 0x000fee0003800200 */
[----:B------:R-:W-:Y:S01]  /*0980*/  DFMA R14, R8, R8, R14 ;  /* 0x00000008080e722b */ /* 0x000fe2000000000e */
[----:B------:R-:W-:Y:S02]  /*0990*/  IMAD.MOV.U32 R8, RZ, RZ, 0x0 ;  /* 0x00000000ff087424 */ /* 0x000fe400078e00ff */
[----:B------:R-:W-:-:S03]  /*09a0*/  IMAD.MOV.U32 R9, RZ, RZ, 0x3fd80000 ;  /* 0x3fd80000ff097424 */ /* 0x000fc600078e00ff */
[----:B------:R-:W0:Y:S04]  /*09b0*/  MUFU.RSQ64H R3, R15 ;  /* 0x0000000f00037308 */ /* 0x000e280000001c00 */
[----:B------:R-:W-:-:S04]  /*09c0*/  IADD3 R2, PT, PT, R15, -0x3500000, RZ ;  /* 0xfcb000000f027810 */ /* 0x000fc80007ffe0ff */
[----:B------:R-:W-:Y:S02]  /*09d0*/  ISETP.GE.U32.AND P0, PT, R2, 0x7ca00000, PT ;  /* 0x7ca000000200780c */ /* 0x000fe40003f06070 */
[----:B0-----:R-:W-:-:S08]  /*09e0*/  DMUL R4, R2, R2 ;  /* 0x0000000202047228 */ /* 0x001fd00000000000 */
[----:B------:R-:W-:-:S08]  /*09f0*/  DFMA R4, R14, -R4, 1 ;  /* 0x3ff000000e04742b */ /* 0x000fd00000000804 */
[----:B------:R-:W-:Y:S02]  /*0a00*/  DFMA R8, R4, R8, 0.5 ;  /* 0x3fe000000408742b */ /* 0x000fe40000000008 */
[----:B------:R-:W-:-:S08]  /*0a10*/  DMUL R4, R2, R4 ;  /* 0x0000000402047228 */ /* 0x000fd00000000000 */
[----:B------:R-:W-:-:S08]  /*0a20*/  DFMA R16, R8, R4, R2 ;  /* 0x000000040810722b */ /* 0x000fd00000000002 */
[----:B------:R-:W-:Y:S02]  /*0a30*/  DMUL R8, R14, R16 ;  /* 0x000000100e087228 */ /* 0x000fe40000000000 */
[----:B------:R-:W-:Y:S01]  /*0a40*/  IADD3 R5, PT, PT, R17, -0x100000, RZ ;  /* 0xfff0000011057810 */ /* 0x000fe20007ffe0ff */
[----:B------:R-:W-:-:S05]  /*0a50*/  IMAD.MOV.U32 R4, RZ, RZ, R16 ;  /* 0x000000ffff047224 */ /* 0x000fca00078e0010 */
[----:B------:R-:W-:-:S08]  /*0a60*/  DFMA R18, R8, -R8, R14 ;  /* 0x800000080812722b */ /* 0x000fd0000000000e */
[----:B------:R-:W-:Y:S01]  /*0a70*/  DFMA R10, R18, R4, R8 ;  /* 0x00000004120a722b */ /* 0x000fe20000000008 */
[----:B------:R-:W-:Y:S10]  /*0a80*/  @!P0 BRA `(.L_x_19) ;  /* 0x0000000000348947 */ /* 0x000ff40003800000 */
[----:B------:R-:W-:Y:S01]  /*0a90*/  IMAD.MOV.U32 R10, RZ, RZ, R16 ;  /* 0x000000ffff0a7224 */ /* 0x000fe200078e0010 */
[----:B------:R-:W-:Y:S01]  /*0aa0*/  MOV R0, R14 ;  /* 0x0000000e00007202 */ /* 0x000fe20000000f00 */
[----:B------:R-:W-:Y:S01]  /*0ab0*/  IMAD.MOV.U32 R16, RZ, RZ, R18 ;  /* 0x000000ffff107224 */ /* 0x000fe200078e0012 */
[----:B------:R-:W-:Y:S01]  /*0ac0*/  MOV R18, R2 ;  /* 0x0000000200127202 */ /* 0x000fe20000000f00 */
[----:B------:R-:W-:Y:S01]  /*0ad0*/  IMAD.MOV.U32 R3, RZ, RZ, R15 ;  /* 0x000000ffff037224 */ /* 0x000fe200078e000f */
[----:B------:R-:W-:Y:S01]  /*0ae0*/  MOV R17, R19 ;  /* 0x0000001300117202 */ /* 0x000fe20000000f00 */
[----:B------:R-:W-:Y:S01]  /*0af0*/  IMAD.MOV.U32 R4, RZ, RZ, R8 ;  /* 0x000000ffff047224 */ /* 0x000fe200078e0008 */
[----:B------:R-:W-:Y:S01]  /*0b00*/  MOV R2, 0xb40 ;  /* 0x00000b4000027802 */ /* 0x000fe20000000f00 */
[----:B------:R-:W-:Y:S02]  /*0b10*/  IMAD.MOV.U32 R21, RZ, RZ, R9 ;  /* 0x000000ffff157224 */ /* 0x000fe400078e0009 */
[----:B------:R-:W-:-:S07]  /*0b20*/  IMAD.MOV.U32 R11, RZ, RZ, R5 ;  /* 0x000000ffff0b7224 */ /* 0x000fce00078e0005 */
[----:B------:R-:W-:Y:S05]  /*0b30*/  CALL.REL.NOINC `($__internal_0_$__cuda_sm20_dsqrt_rn_f64_mediumpath_v1) ;  /* 0x0000000000247944 */ /* 0x000fea0003c00000 */
[----:B------:R-:W-:Y:S01]  /*0b40*/  IMAD.MOV.U32 R10, RZ, RZ, R4 ;  /* 0x000000ffff0a7224 */ /* 0x000fe200078e0004 */
[----:B------:R-:W-:-:S07]  /*0b50*/  MOV R11, R5 ;  /* 0x00000005000b7202 */ /* 0x000fce0000000f00 */
.L_x_19:
[----:B------:R-:W-:Y:S05]  /*0b60*/  BSYNC.RECONVERGENT B0 ;  /* 0x0000000000007941 */ /* 0x000fea0003800200 */
.L_x_18:
[----:B------:R-:W-:Y:S01]  /*0b70*/  DADD R10, -R10, R12 ;  /* 0x000000000a0a7229 */ /* 0x000fe2000000010c */
[----:B------:R-:W-:-:S09]  /*0b80*/  IMAD.MOV.U32 R3, RZ, RZ, RZ ;  /* 0x000000ffff037224 */ /* 0x000fd200078e00ff */
[----:B------:R-:W0:Y:S02]  /*0b90*/  F2F.F32.F64 R10, R10 ;  /* 0x0000000a000a7310 */ /* 0x000e240000301000 */
[----:B0-----:R-:W-:-:S05]  /*0ba0*/  FADD R2, |R10|, -RZ ;  /* 0x800000ff0a027221 */ /* 0x001fca0000000200 */
[----:B------:R-:W-:Y:S01]  /*0bb0*/  STG.E.64 desc[UR4][R6.64], R2 ;  /* 0x0000000206007986 */ /* 0x000fe2000c101b04 */
[----:B------:R-:W-:Y:S05]  /*0bc0*/  EXIT ;  /* 0x000000000000794d */ /* 0x000fea0003800000 */
        .weak           $__internal_0_$__cuda_sm20_dsqrt_rn_f64_mediumpath_v1
        .type           $__internal_0_$__cuda_sm20_dsqrt_rn_f64_mediumpath_v1,@function
        .size           $__internal_0_$__cuda_sm20_dsqrt_rn_f64_mediumpath_v1,($__internal_1_$__cuda_sm20_rem_u64 - $__internal_0_$__cuda_sm20_dsqrt_rn_f64_mediumpath_v1)
$__internal_0_$__cuda_sm20_dsqrt_rn_f64_mediumpath_v1:
[----:B------:R-:W-:Y:S01]  /*0bd0*/  ISETP.GE.U32.AND P0, PT, R18, -0x3400000, PT ;  /* 0xfcc000001200780c */ /* 0x000fe20003f06070 */
[----:B------:R-:W-:Y:S01]  /*0be0*/  BSSY.RECONVERGENT B1, `(.L_x_20) ;  /* 0x0000026000017945 */ /* 0x000fe20003800200 */
[----:B------:R-:W-:Y:S01]  /*0bf0*/  IMAD.MOV.U32 R18, RZ, RZ, R0 ;  /* 0x000000ffff127224 */ /* 0x000fe200078e0000 */
[----:B------:R-:W-:Y:S01]  /*0c00*/  MOV R19, R3 ;  /* 0x0000000300137202 */ /* 0x000fe20000000f00 */
[----:B------:R-:W-:-:S09]  /*0c10*/  IMAD.MOV.U32 R5, RZ, RZ, R21 ;  /* 0x000000ffff057224 */ /* 0x000fd200078e0015 */
[----:B------:R-:W-:Y:S05]  /*0c20*/  @!P0 BRA `(.L_x_21) ;  /* 0x0000000000208947 */ /* 0x000fea0003800000 */
[----:B------:R-:W-:-:S10]  /*0c30*/  DFMA.RM R4, R16, R10, R4 ;  /* 0x0000000a1004722b */ /* 0x000fd40000004004 */
[----:B------:R-:W-:-:S05]  /*0c40*/  IADD3 R10, P0, PT, R4, 0x1, RZ ;  /* 0x00000001040a7810 */ /* 0x000fca0007f1e0ff */
[----:B------:R-:W-:-:S06]  /*0c50*/  IMAD.X R11, RZ, RZ, R5, P0 ;  /* 0x000000ffff0b7224 */ /* 0x000fcc00000e0605 */
[----:B------:R-:W-:-:S08]  /*0c60*/  DFMA.RP R18, -R4, R10, R18 ;  /* 0x0000000a0412722b */ /* 0x000fd00000008112 */
[----:B------:R-:W-:-:S06]  /*0c70*/  DSETP.GT.AND P0, PT, R18, RZ, PT ;  /* 0x000000ff1200722a */ /* 0x000fcc0003f04000 */
[----:B------:R-:W-:Y:S02]  /*0c80*/  FSEL R4, R10, R4, P0 ;  /* 0x000000040a047208 */ /* 0x000fe40000000000 */
[----:B------:R-:W-:Y:S01]  /*0c90*/  FSEL R5, R11, R5, P0 ;  /* 0x000000050b057208 */ /* 0x000fe20000000000 */
[----:B------:R-:W-:Y:S06]  /*0ca0*/  BRA `(.L_x_22) ;  /* 0x0000000000647947 */ /* 0x000fec0003800000 */
.L_x_21:
[----:B------:R-:W-:-:S14]  /*0cb0*/  DSETP.NE.AND P0, PT, R18, RZ, PT ;  /* 0x000000ff1200722a */ /* 0x000fdc0003f05000 */
[----:B------:R-:W-:Y:S05]  /*0cc0*/  @!P0 BRA `(.L_x_23) ;  /* 0x0000000000588947 */ /* 0x000fea0003800000 */
[----:B------:R-:W-:-:S13]  /*0cd0*/  ISETP.GE.AND P0, PT, R19, RZ, PT ;  /* 0x000000ff1300720c */ /* 0x000fda0003f06270 */
[----:B------:R-:W-:Y:S01]  /*0ce0*/  @!P0 MOV R4, 0x0 ;  /* 0x0000000000048802 */ /* 0x000fe20000000f00 */
[----:B------:R-:W-:Y:S01]  /*0cf0*/  @!P0 IMAD.MOV.U32 R5, RZ, RZ, -0x80000 ;  /* 0xfff80000ff058424 */ /* 0x000fe200078e00ff */
[----:B------:R-:W-:Y:S06]  /*0d00*/  @!P0 BRA `(.L_x_22) ;  /* 0x00000000004c8947 */ /* 0x000fec0003800000 */
[----:B------:R-:W-:-:S13]  /*0d10*/  ISETP.GT.AND P0, PT, R19, 0x7fefffff, PT ;  /* 0x7fefffff1300780c */ /* 0x000fda0003f04270 */
[----:B------:R-:W-:Y:S05]  /*0d20*/  @P0 BRA `(.L_x_23) ;  /* 0x0000000000400947 */ /* 0x000fea0003800000 */
[----:B------:R-:W-:Y:S01]  /*0d30*/  DMUL R18, R18, 8.11296384146066816958e+31 ;  /* 0x4690000012127828 */ /* 0x000fe20000000000 */
[----:B------:R-:W-:Y:S01]  /*0d40*/  IMAD.MOV.U32 R4, RZ, RZ, RZ ;  /* 0x000000ffff047224 */ /* 0x000fe200078e00ff */
[----:B------:R-:W-:Y:S01]  /*0d50*/  MOV R16, 0x0 ;  /* 0x0000000000107802 */ /* 0x000fe20000000f00 */
[----:B------:R-:W-:-:S03]  /*0d60*/  IMAD.MOV.U32 R17, RZ, RZ, 0x3fd80000 ;  /* 0x3fd80000ff117424 */ /* 0x000fc600078e00ff */
[----:B------:R-:W0:Y:S02]  /*0d70*/  MUFU.RSQ64H R5, R19 ;  /* 0x0000001300057308 */ /* 0x000e240000001c00 */
[----:B0-----:R-:W-:-:S08]  /*0d80*/  DMUL R10, R4, R4 ;  /* 0x00000004040a7228 */ /* 0x001fd00000000000 */
[----:B------:R-:W-:-:S08]  /*0d90*/  DFMA R10, R18, -R10, 1 ;  /* 0x3ff00000120a742b */ /* 0x000fd0000000080a */
[----:B------:R-:W-:Y:S02]  /*0da0*/  DFMA R16, R10, R16, 0.5 ;  /* 0x3fe000000a10742b */ /* 0x000fe40000000010 */
[----:B------:R-:W-:-:S08]  /*0db0*/  DMUL R10, R4, R10 ;  /* 0x0000000a040a7228 */ /* 0x000fd00000000000 */
[----:B------:R-:W-:-:S08]  /*0dc0*/  DFMA R10, R16, R10, R4 ;  /* 0x0000000a100a722b */ /* 0x000fd00000000004 */
[----:B------:R-:W-:Y:S02]  /*0dd0*/  DMUL R4, R18, R10 ;  /* 0x0000000a12047228 */ /* 0x000fe40000000000 */
[----:B------:R-:W-:-:S06]  /*0de0*/  VIADD R11, R11, 0xfff00000 ;  /* 0xfff000000b0b7836 */ /* 0x000fcc0000000000 */
[----:B------:R-:W-:-:S08]  /*0df0*/  DFMA R16, R4, -R4, R18 ;  /* 0x800000040410722b */ /* 0x000fd00000000012 */
[----:B------:R-:W-:-:S10]  /*0e00*/  DFMA R4, R10, R16, R4 ;  /* 0x000000100a04722b */ /* 0x000fd40000000004 */
[----:B------:R-:W-:Y:S01]  /*0e10*/  IADD3 R5, PT, PT, R5, -0x3500000, RZ ;  /* 0xfcb0000005057810 */ /* 0x000fe20007ffe0ff */
[----:B------:R-:W-:Y:S06]  /*0e20*/  BRA `(.L_x_22) ;  /* 0x0000000000047947 */ /* 0x000fec0003800000 */
.L_x_23:
[----:B------:R-:W-:-:S11]  /*0e30*/  DADD R4, R18, R18 ;  /* 0x0000000012047229 */ /* 0x000fd60000000012 */
.L_x_22:
[----:B------:R-:W-:Y:S05]  /*0e40*/  BSYNC.RECONVERGENT B1 ;  /* 0x0000000000017941 */ /* 0x000fea0003800200 */
.L_x_20:
[----:B------:R-:W-:-:S04]  /*0e50*/  IMAD.MOV.U32 R3, RZ, RZ, 0x0 ;  /* 0x00000000ff037424 */ /* 0x000fc800078e00ff */
[----:B------:R-:W-:Y:S05]  /*0e60*/  RET.REL.NODEC R2 `(_Z9calcDiffsPP6float2iS0_mi) ;  /* 0xfffffff002647950 */ /* 0x000fea0003c3ffff */
        .weak           $__internal_1_$__cuda_sm20_rem_u64
        .type           $__internal_1_$__cuda_sm20_rem_u64,@function
        .size           $__internal_1_$__cuda_sm20_rem_u64,($__internal_2_$__cuda_sm3x_div_rn_noftz_f32_slowpath - $__internal_1_$__cuda_sm20_rem_u64)
$__internal_1_$__cuda_sm20_rem_u64:
[----:B------:R-:W0:Y:S01]  /*0e70*/  LDCU.64 UR4, c[0x0][0x398] ;  /* 0x00007300ff0477ac */ /* 0x000e220008000a00 */
[----:B------:R-:W1:Y:S01]  /*0e80*/  LDC.64 R2, c[0x0][0x398] ;  /* 0x0000e600ff027b82 */ /* 0x000e620000000a00 */
[----:B0-----:R-:W0:Y:S08]  /*0e90*/  I2F.U64.RP R5, UR4 ;  /* 0x0000000400057d12 */ /* 0x001e300008309000 */
[----:B0-----:R-:W0:Y:S02]  /*0ea0*/  MUFU.RCP R5, R5 ;  /* 0x0000000500057308 */ /* 0x001e240000001000 */
[----:B0-----:R-:W-:-:S06]  /*0eb0*/  VIADD R8, R5, 0x1ffffffe ;  /* 0x1ffffffe05087836 */ /* 0x001fcc0000000000 */
[----:B------:R-:W1:Y:S02]  /*0ec0*/  F2I.U64.TRUNC R8, R8 ;  /* 0x0000000800087311 */ /* 0x000e64000020d800 */
[----:B-1----:R-:W-:-:S04]  /*0ed0*/  IMAD.WIDE.U32 R10, R8, R2, RZ ;  /* 0x00000002080a7225 */ /* 0x002fc800078e00ff */
[----:B------:R-:W-:Y:S01]  /*0ee0*/  IMAD R11, R8, R3, R11 ;  /* 0x00000003080b7224 */ /* 0x000fe200078e020b */
[----:B------:R-:W-:-:S03]  /*0ef0*/  IADD3 R13, P0, PT, RZ, -R10, RZ ;  /* 0x8000000aff0d7210 */ /* 0x000fc60007f1e0ff */
[----:B------:R-:W-:Y:S02]  /*0f00*/  IMAD R11, R9, R2, R11 ;  /* 0x00000002090b7224 */ /* 0x000fe400078e020b */
[----:B------:R-:W-:-:S03]  /*0f10*/  IMAD.HI.U32 R10, R8, R13, RZ ;  /* 0x0000000d080a7227 */ /* 0x000fc600078e00ff */
[----:B------:R-:W-:Y:S01]  /*0f20*/  IADD3.X R15, PT, PT, RZ, ~R11, RZ, P0, !PT ;  /* 0x8000000bff0f7210 */ /* 0x000fe200007fe4ff */
[----:B------:R-:W-:-:S04]  /*0f30*/  IMAD.MOV.U32 R11, RZ, RZ, R8 ;  /* 0x000000ffff0b7224 */ /* 0x000fc800078e0008 */
[----:B------:R-:W-:-:S04]  /*0f40*/  IMAD.WIDE.U32 R10, P0, R8, R15, R10 ;  /* 0x0000000f080a7225 */ /* 0x000fc8000780000a */
[C---:B------:R-:W-:Y:S02]  /*0f50*/  IMAD R17, R9.reuse, R15, RZ ;  /* 0x0000000f09117224 */ /* 0x040fe400078e02ff */
[----:B------:R-:W-:-:S04]  /*0f60*/  IMAD.HI.U32 R10, P1, R9, R13, R10 ;  /* 0x0000000d090a7227 */ /* 0x000fc8000782000a */
[----:B------:R-:W-:Y:S01]  /*0f70*/  IMAD.HI.U32 R5, R9, R15, RZ ;  /* 0x0000000f09057227 */ /* 0x000fe200078e00ff */
[----:B------:R-:W-:-:S03]  /*0f80*/  IADD3 R11, P2, PT, R17, R10, RZ ;  /* 0x0000000a110b7210 */ /* 0x000fc60007f5e0ff */
[----:B------:R-:W-:Y:S02]  /*0f90*/  IMAD.X R5, R5, 0x1, R9, P0 ;  /* 0x0000000105057824 */ /* 0x000fe400000e0609 */
[----:B------:R-:W-:-:S03]  /*0fa0*/  IMAD.WIDE.U32 R8, R11, R2, RZ ;  /* 0x000000020b087225 */ /* 0x000fc600078e00ff */
[----:B------:R-:W-:Y:S01]  /*0fb0*/  IADD3.X R5, PT, PT, RZ, RZ, R5, P2, P1 ;  /* 0x000000ffff057210 */ /* 0x000fe200017e2405 */
[----:B------:R-:W-:Y:S01]  /*0fc0*/  IMAD R6, R11, R3, R9 ;  /* 0x000000030b067224 */ /* 0x000fe200078e0209 */
[----:B------:R-:W-:-:S03]  /*0fd0*/  IADD3 R9, P0, PT, RZ, -R8, RZ ;  /* 0x80000008ff097210 */ /* 0x000fc60007f1e0ff */
[----:B------:R-:W-:Y:S02]  /*0fe0*/  IMAD R6, R5, R2, R6 ;  /* 0x0000000205067224 */ /* 0x000fe400078e0206 */
[----:B------:R-:W-:-:S03]  /*0ff0*/  IMAD.HI.U32 R10, R11, R9, RZ ;  /* 0x000000090b0a7227 */ /* 0x000fc600078e00ff */
[----:B------:R-:W-:-:S05]  /*1000*/  IADD3.X R6, PT, PT, RZ, ~R6, RZ, P0, !PT ;  /* 0x80000006ff067210 */ /* 0x000fca00007fe4ff */
[----:B------:R-:W-:-:S04]  /*1010*/  IMAD.WIDE.U32 R10, P0, R11, R6, R10 ;  /* 0x000000060b0a7225 */ /* 0x000fc8000780000a */
[C---:B------:R-:W-:Y:S02]  /*1020*/  IMAD R8, R5.reuse, R6, RZ ;  /* 0x0000000605087224 */ /* 0x040fe400078e02ff */
[----:B------:R-:W-:-:S04]  /*1030*/  IMAD.HI.U32 R11, P1, R5, R9, R10 ;  /* 0x00000009050b7227 */ /* 0x000fc8000782000a */
[----:B------:R-:W-:Y:S01]  /*1040*/  IMAD.HI.U32 R6, R5, R6, RZ ;  /* 0x0000000605067227 */ /* 0x000fe200078e00ff */
[----:B------:R-:W-:-:S03]  /*1050*/  IADD3 R11, P2, PT, R8, R11, RZ ;  /* 0x0000000b080b7210 */ /* 0x000fc60007f5e0ff */
[----:B------:R-:W-:Y:S02]  /*1060*/  IMAD.X R5, R6, 0x1, R5, P0 ;  /* 0x0000000106057824 */ /* 0x000fe400000e0605 */
[----:B------:R-:W-:-:S03]  /*1070*/  IMAD.HI.U32 R8, R11, R4, RZ ;  /* 0x000000040b087227 */ /* 0x000fc600078e00ff */
[----:B------:R-:W-:Y:S01]  /*1080*/  IADD3.X R5, PT, PT, RZ, RZ, R5, P2, P1 ;  /* 0x000000ffff057210 */ /* 0x000fe200017e2405 */
[----:B------:R-:W-:Y:S02]  /*1090*/  IMAD.MOV.U32 R9, RZ, RZ, RZ ;  /* 0x000000ffff097224 */ /* 0x000fe400078e00ff */
[----:B------:R-:W-:-:S04]  /*10a0*/  IMAD.WIDE.U32 R8, R11, R7, R8 ;  /* 0x000000070b087225 */ /* 0x000fc800078e0008 */
[C---:B------:R-:W-:Y:S02]  /*10b0*/  IMAD R11, R5.reuse, R7, RZ ;  /* 0x00000007050b7224 */ /* 0x040fe400078e02ff */
[----:B------:R-:W-:-:S04]  /*10c0*/  IMAD.HI.U32 R8, P0, R5, R4, R8 ;  /* 0x0000000405087227 */ /* 0x000fc80007800008 */
[----:B------:R-:W-:Y:S01]  /*10d0*/  IMAD.HI.U32 R5, R5, R7, RZ ;  /* 0x0000000705057227 */ /* 0x000fe200078e00ff */
[----:B------:R-:W-:-:S04]  /*10e0*/  IADD3 R11, P1, PT, R11, R8, RZ ;  /* 0x000000080b0b7210 */ /* 0x000fc80007f3e0ff */
[----:B------:R-:W-:Y:S01]  /*10f0*/  IADD3.X R5, PT, PT, R5, RZ, RZ, P0, !PT ;  /* 0x000000ff05057210 */ /* 0x000fe200007fe4ff */
[----:B------:R-:W-:-:S04]  /*1100*/  IMAD.WIDE.U32 R8, R11, R2, RZ ;  /* 0x000000020b087225 */ /* 0x000fc800078e00ff */
[----:B------:R-:W-:Y:S01]  /*1110*/  IMAD.X R5, RZ, RZ, R5, P1 ;  /* 0x000000ffff057224 */ /* 0x000fe200008e0605 */
[----:B------:R-:W-:Y:S01]  /*1120*/  IADD3 R13, P1, PT, -R8, R4, RZ ;  /* 0x00000004080d7210 */ /* 0x000fe20007f3e1ff */
[----:B------:R-:W-:-:S03]  /*1130*/  IMAD R11, R11, R3, R9 ;  /* 0x000000030b0b7224 */ /* 0x000fc600078e0209 */
[-C--:B------:R-:W-:Y:S01]  /*1140*/  ISETP.GE.U32.AND P0, PT, R13, R2.reuse, PT ;  /* 0x000000020d00720c */ /* 0x080fe20003f06070 */
[----:B------:R-:W-:-:S04]  /*1150*/  IMAD R6, R5, R2, R11 ;  /* 0x0000000205067224 */ /* 0x000fc800078e020b */
[----:B------:R-:W-:Y:S01]  /*1160*/  IMAD.X R8, R7, 0x1, ~R6, P1 ;  /* 0x0000000107087824 */ /* 0x000fe200008e0e06 */
[----:B------:R-:W-:-:S04]  /*1170*/  IADD3 R9, P1, PT, R13, -R2, RZ ;  /* 0x800000020d097210 */ /* 0x000fc80007f3e0ff */
[CC--:B------:R-:W-:Y:S02]  /*1180*/  ISETP.GE.U32.AND.EX P0, PT, R8.reuse, R3.reuse, PT, P0 ;  /* 0x000000030800720c */ /* 0x0c0fe40003f06100 */
[----:B------:R-:W-:Y:S02]  /*1190*/  IADD3.X R6, PT, PT, R8, ~R3, RZ, P1, !PT ;  /* 0x8000000308067210 */ /* 0x000fe40000ffe4ff */
[----:B------:R-:W-:Y:S02]  /*11a0*/  SEL R9, R9, R13, P0 ;  /* 0x0000000d09097207 */ /* 0x000fe40000000000 */
[----:B------:R-:W-:Y:S02]  /*11b0*/  SEL R6, R6, R8, P0 ;  /* 0x0000000806067207 */ /* 0x000fe40000000000 */
[C---:B------:R-:W-:Y:S01]  /*11c0*/  ISETP.GE.U32.AND P0, PT, R9.reuse, R2, PT ;  /* 0x000000020900720c */ /* 0x040fe20003f06070 */
[----:B------:R-:W-:Y:S01]  /*11d0*/  IMAD.IADD R5, R9, 0x1, -R2 ;  /* 0x0000000109057824 */ /* 0x000fe200078e0a02 */
[----:B------:R-:W-:Y:S01]  /*11e0*/  ISETP.NE.U32.AND P1, PT, R2, RZ, PT ;  /* 0x000000ff0200720c */ /* 0x000fe20003f25070 */
[----:B------:R-:W-:Y:S01]  /*11f0*/  IMAD.MOV.U32 R2, RZ, RZ, R0 ;  /* 0x000000ffff027224 */ /* 0x000fe200078e0000 */
[----:B------:R-:W-:-:S02]  /*1200*/  ISETP.GE.U32.AND.EX P0, PT, R6, R3, PT, P0 ;  /* 0x000000030600720c */ /* 0x000fc40003f06100 */
[----:B------:R-:W-:Y:S02]  /*1210*/  ISETP.NE.AND.EX P1, PT, R3, RZ, PT, P1 ;  /* 0x000000ff0300720c */ /* 0x000fe40003f25310 */
[----:B------:R-:W-:Y:S02]  /*1220*/  MOV R3, 0x0 ;  /* 0x0000000000037802 */ /* 0x000fe40000000f00 */
[----:B------:R-:W-:-:S04]  /*1230*/  SEL R5, R5, R9, P0 ;  /* 0x0000000905057207 */ /* 0x000fc80000000000 */
[----:B------:R-:W-:Y:S01]  /*1240*/  SEL R5, R5, 0xffffffff, P1 ;  /* 0xffffffff05057807 */ /* 0x000fe20000800000 */
[----:B------:R-:W-:Y:S06]  /*1250*/  RET.REL.NODEC R2 `(_Z9calcDiffsPP6float2iS0_mi) ;  /* 0xffffffec02687950 */ /* 0x000fec0003c3ffff */
        .weak           $__internal_2_$__cuda_sm3x_div_rn_noftz_f32_slowpath
        .type           $__internal_2_$__cuda_sm3x_div_rn_noftz_f32_slowpath,@function
        .size           $__internal_2_$__cuda_sm3x_div_rn_noftz_f32_slowpath,(.L_x_38 - $__internal_2_$__cuda_sm3x_div_rn_noftz_f32_slowpath)
$__internal_2_$__cuda_sm3x_div_rn_noftz_f32_slowpath:
[----:B------:R-:W-:Y:S01]  /*1260*/  SHF.R.U32.HI R16, RZ, 0x17, R5 ;  /* 0x00000017ff107819 */ /* 0x000fe20000011605 */
[----:B------:R-:W-:Y:S01]  /*1270*/  BSSY.RECONVERGENT B1, `(.L_x_24) ;  /* 0x0000063000017945 */ /* 0x000fe20003800200 */
[----:B------:R-:W-:Y:S02]  /*1280*/  SHF.R.U32.HI R0, RZ, 0x17, R2 ;  /* 0x00000017ff007819 */ /* 0x000fe40000011602 */
[----:B------:R-:W-:Y:S02]  /*1290*/  LOP3.LUT R16, R16, 0xff, RZ, 0xc0, !PT ;  /* 0x000000ff10107812 */ /* 0x000fe400078ec0ff */
[----:B------:R-:W-:Y:S02]  /*12a0*/  LOP3.LUT R23, R0, 0xff, RZ, 0xc0, !PT ;  /* 0x000000ff00177812 */ /* 0x000fe400078ec0ff */
[----:B------:R-:W-:Y:S01]  /*12b0*/  MOV R19, R5 ;  /* 0x0000000500137202 */ /* 0x000fe20000000f00 */
[----:B------:R-:W-:Y:S02]  /*12c0*/  VIADD R18, R16, 0xffffffff ;  /* 0xffffffff10127836 */ /* 0x000fe40000000000 */
[----:B------:R-:W-:-:S03]  /*12d0*/  VIADD R0, R23, 0xffffffff ;  /* 0xffffffff17007836 */ /* 0x000fc60000000000 */
[----:B------:R-:W-:-:S04]  /*12e0*/  ISETP.GT.U32.AND P0, PT, R18, 0xfd, PT ;  /* 0x000000fd1200780c */ /* 0x000fc80003f04070 */
[----:B------:R-:W-:-:S13]  /*12f0*/  ISETP.GT.U32.OR P0, PT, R0, 0xfd, P0 ;  /* 0x000000fd0000780c */ /* 0x000fda0000704470 */
[----:B------:R-:W-:Y:S01]  /*1300*/  @!P0 IMAD.MOV.U32 R17, RZ, RZ, RZ ;  /* 0x000000ffff118224 */ /* 0x000fe200078e00ff */
[----:B------:R-:W-:Y:S06]  /*1310*/  @!P0 BRA `(.L_x_25) ;  /* 0x00000000005c8947 */ /* 0x000fec0003800000 */
[----:B------:R-:W-:Y:S02]  /*1320*/  FSETP.GTU.FTZ.AND P0, PT, |R2|, +INF , PT ;  /* 0x7f8000000200780b */ /* 0x000fe40003f1c200 */
[----:B------:R-:W-:-:S04]  /*1330*/  FSETP.GTU.FTZ.AND P1, PT, |R5|, +INF , PT ;  /* 0x7f8000000500780b */ /* 0x000fc80003f3c200 */
[----:B------:R-:W-:-:S13]  /*1340*/  PLOP3.LUT P0, PT, P0, P1, PT, 0xf8, 0x8f ;  /* 0x00000000008f781c */ /* 0x000fda0000703f70 */
[----:B------:R-:W-:Y:S05]  /*1350*/  @P0 BRA `(.L_x_26) ;  /* 0x00000004004c0947 */ /* 0x000fea0003800000 */
[----:B------:R-:W-:-:S13]  /*1360*/  LOP3.LUT P0, RZ, R19, 0x7fffffff, R2, 0xc8, !PT ;  /* 0x7fffffff13ff7812 */ /* 0x000fda000780c802 */
[----:B------:R-:W-:Y:S05]  /*1370*/  @!P0 BRA `(.L_x_27) ;  /* 0x00000004003c8947 */ /* 0x000fea0003800000 */
[C---:B------:R-:W-:Y:S02]  /*1380*/  FSETP.NEU.FTZ.AND P2, PT, |R2|.reuse, +INF , PT ;  /* 0x7f8000000200780b */ /* 0x040fe40003f5d200 */
[----:B------:R-:W-:Y:S02]  /*1390*/  FSETP.NEU.FTZ.AND P1, PT, |R5|, +INF , PT ;  /* 0x7f8000000500780b */ /* 0x000fe40003f3d200 */
[----:B------:R-:W-:-:S11]  /*13a0*/  FSETP.NEU.FTZ.AND P0, PT, |R2|, +INF , PT ;  /* 0x7f8000000200780b */ /* 0x000fd60003f1d200 */
[----:B------:R-:W-:Y:S05]  /*13b0*/  @!P1 BRA !P2, `(.L_x_27) ;  /* 0x00000004002c9947 */ /* 0x000fea0005000000 */
[----:B------:R-:W-:-:S04]  /*13c0*/  LOP3.LUT P2, RZ, R2, 0x7fffffff, RZ, 0xc0, !PT ;  /* 0x7fffffff02ff7812 */ /* 0x000fc8000784c0ff */
[----:B------:R-:W-:-:S13]  /*13d0*/  PLOP3.LUT P1, PT, P1, P2, PT, 0x2f, 0xf2 ;  /* 0x0000000000f2781c */ /* 0x000fda0000f24577 */
[----:B------:R-:W-:Y:S05]  /*13e0*/  @P1 BRA `(.L_x_28) ;  /* 0x0000000400181947 */ /* 0x000fea0003800000 */
[----:B------:R-:W-:-:S04]  /*13f0*/  LOP3.LUT P1, RZ, R19, 0x7fffffff, RZ, 0xc0, !PT ;  /* 0x7fffffff13ff7812 */ /* 0x000fc8000782c0ff */
[----:B------:R-:W-:-:S13]  /*1400*/  PLOP3.LUT P0, PT, P0, P1, PT, 0x2f, 0xf2 ;  /* 0x0000000000f2781c */ /* 0x000fda0000702577 */
[----:B------:R-:W-:Y:S05]  /*1410*/  @P0 BRA `(.L_x_29) ;  /* 0x0000000400000947 */ /* 0x000fea0003800000 */
[----:B------:R-:W-:Y:S02]  /*1420*/  ISETP.GE.AND P0, PT, R0, RZ, PT ;  /* 0x000000ff0000720c */ /* 0x000fe40003f06270 */
[----:B------:R-:W-:-:S11]  /*1430*/  ISETP.GE.AND P1, PT, R18, RZ, PT ;  /* 0x000000ff1200720c */ /* 0x000fd60003f26270 */
[----:B------:R-:W-:Y:S01]  /*1440*/  @P0 IMAD.MOV.U32 R17, RZ, RZ, RZ ;  /* 0x000000ffff110224 */ /* 0x000fe200078e00ff */
[----:B------:R-:W-:Y:S01]  /*1450*/  @!P0 MOV R17, 0xffffffc0 ;  /* 0xffffffc000118802 */ /* 0x000fe20000000f00 */
[----:B------:R-:W-:Y:S01]  /*1460*/  @!P0 FFMA R2, R2, 1.84467440737095516160e+19, RZ ;  /* 0x5f80000002028823 */ /* 0x000fe200000000ff */
[----:B------:R-:W-:-:S03]  /*1470*/  @!P1 FFMA R19, R5, 1.84467440737095516160e+19, RZ ;  /* 0x5f80000005139823 */ /* 0x000fc600000000ff */
[----:B------:R-:W-:-:S07]  /*1480*/  @!P1 VIADD R17, R17, 0x40 ;  /* 0x0000004011119836 */ /* 0x000fce0000000000 */
.L_x_25:
[----:B------:R-:W-:Y:S01]  /*1490*/  LEA R0, R16, 0xc0800000, 0x17 ;  /* 0xc080000010007811 */ /* 0x000fe200078eb8ff */
[----:B------:R-:W-:Y:S01]  /*14a0*/  BSSY.RECONVERGENT B2, `(.L_x_30) ;  /* 0x0000036000027945 */ /* 0x000fe20003800200 */
[----:B------:R-:W-:-:S03]  /*14b0*/  IADD3 R23, PT, PT, R23, -0x7f, RZ ;  /* 0xffffff8117177810 */ /* 0x000fc60007ffe0ff */
[----:B------:R-:W-:Y:S02]  /*14c0*/  IMAD.IADD R18, R19, 0x1, -R0 ;  /* 0x0000000113127824 */ /* 0x000fe400078e0a00 */
[C---:B------:R-:W-:Y:S02]  /*14d0*/  IMAD R0, R23.reuse, -0x800000, R2 ;  /* 0xff80000017007824 */ /* 0x040fe400078e0202 */
[----:B------:R0:W1:Y:S01]  /*14e0*/  MUFU.RCP R19, R18 ;  /* 0x0000001200137308 */ /* 0x0000620000001000 */
[----:B------:R-:W-:Y:S01]  /*14f0*/  FADD.FTZ R21, -R18, -RZ ;  /* 0x800000ff12157221 */ /* 0x000fe20000010100 */
[----:B0-----:R-:W-:-:S05]  /*1500*/  IADD3 R18, PT, PT, R23, 0x7f, -R16 ;  /* 0x0000007f17127810 */ /* 0x001fca0007ffe810 */
[----:B------:R-:W-:Y:S02]  /*1510*/  IMAD.IADD R17, R18, 0x1, R17 ;  /* 0x0000000112117824 */ /* 0x000fe400078e0211 */
[----:B-1----:R-:W-:-:S04]  /*1520*/  FFMA R20, R19, R21, 1 ;  /* 0x3f80000013147423 */ /* 0x002fc80000000015 */
[----:B------:R-:W-:-:S04]  /*1530*/  FFMA R19, R19, R20, R19 ;  /* 0x0000001413137223 */ /* 0x000fc80000000013 */
[----:B------:R-:W-:-:S04]  /*1540*/  FFMA R2, R0, R19, RZ ;  /* 0x0000001300027223 */ /* 0x000fc800000000ff */
[----:B------:R-:W-:-:S04]  /*1550*/  FFMA R20, R21, R2, R0 ;  /* 0x0000000215147223 */ /* 0x000fc80000000000 */
[----:B------:R-:W-:-:S04]  /*1560*/  FFMA R2, R19, R20, R2 ;  /* 0x0000001413027223 */ /* 0x000fc80000000002 */
[----:B------:R-:W-:-:S04]  /*1570*/  FFMA R21, R21, R2, R0 ;  /* 0x0000000215157223 */ /* 0x000fc80000000000 */
[----:B------:R-:W-:-:S05]  /*1580*/  FFMA R0, R19, R21, R2 ;  /* 0x0000001513007223 */ /* 0x000fca0000000002 */
[----:B------:R-:W-:-:S04]  /*1590*/  SHF.R.U32.HI R16, RZ, 0x17, R0 ;  /* 0x00000017ff107819 */ /* 0x000fc80000011600 */
[----:B------:R-:W-:-:S05]  /*15a0*/  LOP3.LUT R16, R16, 0xff, RZ, 0xc0, !PT ;  /* 0x000000ff10107812 */ /* 0x000fca00078ec0ff */
[----:B------:R-:W-:-:S05]  /*15b0*/  IMAD.IADD R18, R16, 0x1, R17 ;  /* 0x0000000110127824 */ /* 0x000fca00078e0211 */
[----:B------:R-:W-:-:S04]  /*15c0*/  IADD3 R16, PT, PT, R18, -0x1, RZ ;  /* 0xffffffff12107810 */ /* 0x000fc80007ffe0ff */
[----:B------:R-:W-:-:S13]  /*15d0*/  ISETP.GE.U32.AND P0, PT, R16, 0xfe, PT ;  /* 0x000000fe1000780c */ /* 0x000fda0003f06070 */
[----:B------:R-:W-:Y:S05]  /*15e0*/  @!P0 BRA `(.L_x_31) ;  /* 0x0000000000808947 */ /* 0x000fea0003800000 */
[----:B------:R-:W-:-:S13]  /*15f0*/  ISETP.GT.AND P0, PT, R18, 0xfe, PT ;  /* 0x000000fe1200780c */ /* 0x000fda0003f04270 */
[----:B------:R-:W-:Y:S05]  /*1600*/  @P0 BRA `(.L_x_32) ;  /* 0x00000000006c0947 */ /* 0x000fea0003800000 */
[----:B------:R-:W-:-:S13]  /*1610*/  ISETP.GE.AND P0, PT, R18, 0x1, PT ;  /* 0x000000011200780c */ /* 0x000fda0003f06270 */
[----:B------:R-:W-:Y:S05]  /*1620*/  @P0 BRA `(.L_x_33) ;  /* 0x0000000000740947 */ /* 0x000fea0003800000 */
[----:B------:R-:W-:Y:S02]  /*1630*/  ISETP.GE.AND P0, PT, R18, -0x18, PT ;  /* 0xffffffe81200780c */ /* 0x000fe40003f06270 */
[----:B------:R-:W-:-:S11]  /*1640*/  LOP3.LUT R0, R0, 0x80000000, RZ, 0xc0, !PT ;  /* 0x8000000000007812 */ /* 0x000fd600078ec0ff */
[----:B------:R-:W-:Y:S05]  /*1650*/  @!P0 BRA `(.L_x_33) ;  /* 0x0000000000688947 */ /* 0x000fea0003800000 */
[CCC-:B------:R-:W-:Y:S01]  /*1660*/  FFMA.RZ R16, R19.reuse, R21.reuse, R2.reuse ;  /* 0x0000001513107223 */ /* 0x1c0fe2000000c002 */
[C---:B------:R-:W-:Y:S02]  /*1670*/  ISETP.NE.AND P2, PT, R18.reuse, RZ, PT ;  /* 0x000000ff1200720c */ /* 0x040fe40003f45270 */
[----:B------:R-:W-:Y:S02]  /*1680*/  ISETP.NE.AND P1, PT, R18, RZ, PT ;  /* 0x000000ff1200720c */ /* 0x000fe40003f25270 */
[----:B------:R-:W-:Y:S01]  /*1690*/  LOP3.LUT R17, R16, 0x7fffff, RZ, 0xc0, !PT ;  /* 0x007fffff10117812 */ /* 0x000fe200078ec0ff */
[CCC-:B------:R-:W-:Y:S01]  /*16a0*/  FFMA.RP R16, R19.reuse, R21.reuse, R2.reuse ;  /* 0x0000001513107223 */ /* 0x1c0fe20000008002 */
[----:B------:R-:W-:Y:S01]  /*16b0*/  FFMA.RM R19, R19, R21, R2 ;  /* 0x0000001513137223 */ /* 0x000fe20000004002 */
[C---:B------:R-:W-:Y:S01]  /*16c0*/  VIADD R2, R18.reuse, 0x20 ;  /* 0x0000002012027836 */ /* 0x040fe20000000000 */
[----:B------:R-:W-:Y:S02]  /*16d0*/  LOP3.LUT R17, R17, 0x800000, RZ, 0xfc, !PT ;  /* 0x0080000011117812 */ /* 0x000fe400078efcff */
[----:B------:R-:W-:-:S02]  /*16e0*/  IADD3 R18, PT, PT, -R18, RZ, RZ ;  /* 0x000000ff12127210 */ /* 0x000fc40007ffe1ff */
[----:B------:R-:W-:Y:S02]  /*16f0*/  SHF.L.U32 R2, R17, R2, RZ ;  /* 0x0000000211027219 */ /* 0x000fe400000006ff */
[----:B------:R-:W-:Y:S02]  /*1700*/  FSETP.NEU.FTZ.AND P0, PT, R16, R19, PT ;  /* 0x000000131000720b */ /* 0x000fe40003f1d000 */
[----:B------:R-:W-:Y:S02]  /*1710*/  SEL R16, R18, RZ, P2 ;  /* 0x000000ff12107207 */ /* 0x000fe40001000000 */
[----:B------:R-:W-:Y:S02]  /*1720*/  ISETP.NE.AND P1, PT, R2, RZ, P1 ;  /* 0x000000ff0200720c */ /* 0x000fe40000f25270 */
[----:B------:R-:W-:Y:S02]  /*1730*/  SHF.R.U32.HI R16, RZ, R16, R17 ;  /* 0x00000010ff107219 */ /* 0x000fe40000011611 */
[----:B------:R-:W-:-:S02]  /*1740*/  PLOP3.LUT P0, PT, P0, P1, PT, 0xf8, 0x8f ;  /* 0x00000000008f781c */ /* 0x000fc40000703f70 */
[----:B------:R-:W-:Y:S02]  /*1750*/  SHF.R.U32.HI R17, RZ, 0x1, R16 ;  /* 0x00000001ff117819 */ /* 0x000fe40000011610 */
[----:B------:R-:W-:-:S04]  /*1760*/  SEL R2, RZ, 0x1, !P0 ;  /* 0x00000001ff027807 */ /* 0x000fc80004000000 */
[----:B------:R-:W-:-:S04]  /*1770*/  LOP3.LUT R19, R2, 0x1, R17, 0xf8, !PT ;  /* 0x0000000102137812 */ /* 0x000fc800078ef811 */
[----:B------:R-:W-:-:S05]  /*1780*/  LOP3.LUT R16, R19, R16, RZ, 0xc0, !PT ;  /* 0x0000001013107212 */ /* 0x000fca00078ec0ff */
[----:B------:R-:W-:-:S05]  /*1790*/  IMAD.IADD R17, R17, 0x1, R16 ;  /* 0x0000000111117824 */ /* 0x000fca00078e0210 */
[----:B------:R-:W-:Y:S01]  /*17a0*/  LOP3.LUT R0, R17, R0, RZ, 0xfc, !PT ;  /* 0x0000000011007212 */ /* 0x000fe200078efcff */
[----:B------:R-:W-:Y:S06]  /*17b0*/  BRA `(.L_x_33) ;  /* 0x0000000000107947 */ /* 0x000fec0003800000 */
.L_x_32:
[----:B------:R-:W-:-:S04]  /*17c0*/  LOP3.LUT R0, R0, 0x80000000, RZ, 0xc0, !PT ;  /* 0x8000000000007812 */ /* 0x000fc800078ec0ff */
[----:B------:R-:W-:Y:S01]  /*17d0*/  LOP3.LUT R0, R0, 0x7f800000, RZ, 0xfc, !PT ;  /* 0x7f80000000007812 */ /* 0x000fe200078efcff */
[----:B------:R-:W-:Y:S06]  /*17e0*/  BRA `(.L_x_33) ;  /* 0x0000000000047947 */ /* 0x000fec0003800000 */
.L_x_31:
[----:B------:R-:W-:-:S07]  /*17f0*/  LEA R0, R17, R0, 0x17 ;  /* 0x0000000011007211 */ /* 0x000fce00078eb8ff */
.L_x_33:
[----:B------:R-:W-:Y:S05]  /*1800*/  BSYNC.RECONVERGENT B2 ;  /* 0x0000000000027941 */ /* 0x000fea0003800200 */
.L_x_30:
[----:B------:R-:W-:Y:S05]  /*1810*/  BRA `(.L_x_34) ;  /* 0x0000000000207947 */ /* 0x000fea0003800000 */
.L_x_29:
[----:B------:R-:W-:-:S04]  /*1820*/  LOP3.LUT R0, R19, 0x80000000, R2, 0x48, !PT ;  /* 0x8000000013007812 */ /* 0x000fc800078e4802 */
[----:B------:R-:W-:Y:S01]  /*1830*/  LOP3.LUT R0, R0, 0x7f800000, RZ, 0xfc, !PT ;  /* 0x7f80000000007812 */ /* 0x000fe200078efcff */
[----:B------:R-:W-:Y:S06]  /*1840*/  BRA `(.L_x_34) ;  /* 0x0000000000147947 */ /* 0x000fec0003800000 */
.L_x_28:
[----:B------:R-:W-:Y:S01]  /*1850*/  LOP3.LUT R0, R19, 0x80000000, R2, 0x48, !PT ;  /* 0x8000000013007812 */ /* 0x000fe200078e4802 */
[----:B------:R-:W-:Y:S06]  /*1860*/  BRA `(.L_x_34) ;  /* 0x00000000000c7947 */ /* 0x000fec0003800000 */
.L_x_27:
[----:B------:R-:W0:Y:S01]  /*1870*/  MUFU.RSQ R0, -QNAN ;  /* 0xffc0000000007908 */ /* 0x000e220000001400 */
[----:B------:R-:W-:Y:S05]  /*1880*/  BRA `(.L_x_34) ;  /* 0x0000000000047947 */ /* 0x000fea0003800000 */
.L_x_26:
[----:B------:R-:W-:-:S07]  /*1890*/  FADD.FTZ R0, R2, R5 ;  /* 0x0000000502007221 */ /* 0x000fce0000010000 */
.L_x_34:
[----:B------:R-:W-:Y:S05]  /*18a0*/  BSYNC.RECONVERGENT B1 ;  /* 0x0000000000017941 */ /* 0x000fea0003800200 */
.L_x_24:
[----:B------:R-:W-:Y:S02]  /*18b0*/  HFMA2 R17, -RZ, RZ, 0, 0 ;  /* 0x00000000ff117431 */ /* 0x000fe400000001ff */
[----:B------:R-:W-:-:S04]  /*18c0*/  IMAD.MOV.U32 R16, RZ, RZ, R14 ;  /* 0x000000ffff107224 */ /* 0x000fc800078e000e */
[----:B0-----:R-:W-:Y:S05]  /*18d0*/  RET.REL.NODEC R16 `(_Z9calcDiffsPP6float2iS0_mi) ;  /* 0xffffffe410c87950 */ /* 0x001fea0003c3ffff */
.L_x_35:
        /* <DEDUP_REMOVED lines=10> */
.L_x_38:


//--------------------- .nv.shared.reserved.0     --------------------------
	.section	.nv.shared.reserved.0,"aw",@nobits
	.weak		__nv_reservedSMEM_offset_0_alias
	.size		__nv_reservedSMEM_offset_0_alias, 0, 64
	.other		__nv_reservedSMEM_offset_0_alias,@"STO_CUDA_RESERVED_SHARED STV_DEFAULT"
__nv_reservedSMEM_offset_0_alias:
	.zero		0
	.zero		64


//--------------------- .nv.constant0._Z7alignerP6float2ii --------------------------
	.section	.nv.constant0._Z7alignerP6float2ii,"a",@progbits
	.sectionflags	@""
	.align	4
.nv.constant0._Z7alignerP6float2ii:
	.zero		912


//--------------------- .nv.constant0._Z14intraSampleSumP6float2m --------------------------
	.section	.nv.constant0._Z14intraSampleSumP6float2m,"a",@progbits
	.sectionflags	@""
	.align	4
.nv.constant0._Z14intraSampleSumP6float2m:
	.zero		912


//--------------------- .nv.constant0._Z9calcDiffsPP6float2iS0_mi --------------------------
	.section	.nv.constant0._Z9calcDiffsPP6float2iS0_mi,"a",@progbits
	.sectionflags	@""
	.align	4
.nv.constant0._Z9calcDiffsPP6float2iS0_mi:
	.zero		932


//--------------------- SYMBOLS --------------------------

	.type		.nv.reservedSmem.offset0,@object
	.size		.nv.reservedSmem.offset0,0x4
